//
// Generated by NVIDIA NVVM Compiler
//
// Compiler Build ID: CL-36424714
// Cuda compilation tools, release 13.0, V13.0.88
// Based on NVVM 20.0.0
//

.version 9.0
.target sm_100
.address_size 64

	// .globl	_Z20gpu_mmm_ground_truthPKdS0_Pdi

.visible .entry _Z20gpu_mmm_ground_truthPKdS0_Pdi(
	.param .u64 .ptr .align 1 _Z20gpu_mmm_ground_truthPKdS0_Pdi_param_0,
	.param .u64 .ptr .align 1 _Z20gpu_mmm_ground_truthPKdS0_Pdi_param_1,
	.param .u64 .ptr .align 1 _Z20gpu_mmm_ground_truthPKdS0_Pdi_param_2,
	.param .u32 _Z20gpu_mmm_ground_truthPKdS0_Pdi_param_3
)
{
	.reg .pred 	%p<10>;
	.reg .b32 	%r<41>;
	.reg .b64 	%rd<67>;
	.reg .b64 	%fd<67>;

	ld.param.u64 	%rd14, [_Z20gpu_mmm_ground_truthPKdS0_Pdi_param_0];
	ld.param.u64 	%rd15, [_Z20gpu_mmm_ground_truthPKdS0_Pdi_param_1];
	ld.param.u32 	%r17, [_Z20gpu_mmm_ground_truthPKdS0_Pdi_param_3];
	cvta.to.global.u64 	%rd1, %rd15;
	cvta.to.global.u64 	%rd2, %rd14;
	mov.u32 	%r18, %ctaid.y;
	mov.u32 	%r19, %ntid.y;
	mov.u32 	%r20, %tid.y;
	mad.lo.s32 	%r1, %r18, %r19, %r20;
	mov.u32 	%r21, %ctaid.x;
	mov.u32 	%r22, %ntid.x;
	mov.u32 	%r23, %tid.x;
	mad.lo.s32 	%r2, %r21, %r22, %r23;
	max.s32 	%r24, %r1, %r2;
	setp.ge.s32 	%p1, %r24, %r17;
	@%p1 bra 	$L__BB0_13;
	mul.lo.s32 	%r3, %r17, %r1;
	and.b32  	%r4, %r17, 7;
	setp.lt.u32 	%p2, %r17, 8;
	mov.f64 	%fd66, 0d0000000000000000;
	mov.b32 	%r39, 0;
	@%p2 bra 	$L__BB0_4;
	and.b32  	%r26, %r17, 2147483640;
	neg.s32 	%r37, %r26;
	mul.wide.s32 	%rd16, %r17, 8;
	add.s64 	%rd3, %rd1, %rd16;
	mul.wide.s32 	%rd17, %r17, 16;
	add.s64 	%rd4, %rd1, %rd17;
	mul.wide.s32 	%rd18, %r17, 24;
	add.s64 	%rd5, %rd1, %rd18;
	mul.wide.s32 	%rd19, %r17, 32;
	add.s64 	%rd6, %rd1, %rd19;
	mul.wide.s32 	%rd20, %r17, 40;
	add.s64 	%rd7, %rd1, %rd20;
	mul.wide.s32 	%rd21, %r17, 48;
	add.s64 	%rd8, %rd1, %rd21;
	mul.wide.s32 	%rd22, %r17, 56;
	add.s64 	%rd9, %rd1, %rd22;
	mul.wide.u32 	%rd23, %r3, 8;
	add.s64 	%rd24, %rd23, %rd2;
	add.s64 	%rd66, %rd24, 32;
	mov.f64 	%fd66, 0d0000000000000000;
	mov.u32 	%r36, %r2;
$L__BB0_3:
	.pragma "nounroll";
	and.b32  	%r39, %r17, 2147483640;
	mul.wide.s32 	%rd25, %r36, 8;
	add.s64 	%rd26, %rd3, %rd25;
	add.s64 	%rd27, %rd4, %rd25;
	add.s64 	%rd28, %rd5, %rd25;
	add.s64 	%rd29, %rd6, %rd25;
	add.s64 	%rd30, %rd7, %rd25;
	add.s64 	%rd31, %rd8, %rd25;
	add.s64 	%rd32, %rd9, %rd25;
	add.s64 	%rd33, %rd1, %rd25;
	ld.global.f64 	%fd16, [%rd66+-32];
	ld.global.f64 	%fd17, [%rd33];
	fma.rn.f64 	%fd18, %fd16, %fd17, %fd66;
	ld.global.f64 	%fd19, [%rd66+-24];
	ld.global.f64 	%fd20, [%rd26];
	fma.rn.f64 	%fd21, %fd19, %fd20, %fd18;
	ld.global.f64 	%fd22, [%rd66+-16];
	ld.global.f64 	%fd23, [%rd27];
	fma.rn.f64 	%fd24, %fd22, %fd23, %fd21;
	ld.global.f64 	%fd25, [%rd66+-8];
	ld.global.f64 	%fd26, [%rd28];
	fma.rn.f64 	%fd27, %fd25, %fd26, %fd24;
	ld.global.f64 	%fd28, [%rd66];
	ld.global.f64 	%fd29, [%rd29];
	fma.rn.f64 	%fd30, %fd28, %fd29, %fd27;
	ld.global.f64 	%fd31, [%rd66+8];
	ld.global.f64 	%fd32, [%rd30];
	fma.rn.f64 	%fd33, %fd31, %fd32, %fd30;
	ld.global.f64 	%fd34, [%rd66+16];
	ld.global.f64 	%fd35, [%rd31];
	fma.rn.f64 	%fd36, %fd34, %fd35, %fd33;
	ld.global.f64 	%fd37, [%rd66+24];
	ld.global.f64 	%fd38, [%rd32];
	fma.rn.f64 	%fd66, %fd37, %fd38, %fd36;
	add.s32 	%r37, %r37, 8;
	shl.b32 	%r27, %r17, 3;
	add.s32 	%r36, %r36, %r27;
	add.s64 	%rd66, %rd66, 64;
	setp.ne.s32 	%p3, %r37, 0;
	@%p3 bra 	$L__BB0_3;
$L__BB0_4:
	setp.eq.s32 	%p4, %r4, 0;
	@%p4 bra 	$L__BB0_12;
	and.b32  	%r12, %r17, 3;
	setp.lt.u32 	%p5, %r4, 4;
	@%p5 bra 	$L__BB0_7;
	add.s32 	%r28, %r39, %r3;
	mul.wide.u32 	%rd34, %r28, 8;
	add.s64 	%rd35, %rd2, %rd34;
	ld.global.f64 	%fd40, [%rd35];
	mad.lo.s32 	%r29, %r39, %r17, %r2;
	mul.wide.s32 	%rd36, %r29, 8;
	add.s64 	%rd37, %rd1, %rd36;
	ld.global.f64 	%fd41, [%rd37];
	fma.rn.f64 	%fd42, %fd40, %fd41, %fd66;
	cvt.u64.u32 	%rd38, %r3;
	cvt.u64.u32 	%rd39, %r39;
	add.s64 	%rd40, %rd39, %rd38;
	shl.b64 	%rd41, %rd40, 3;
	add.s64 	%rd42, %rd2, %rd41;
	ld.global.f64 	%fd43, [%rd42+8];
	mul.wide.s32 	%rd43, %r17, 8;
	add.s64 	%rd44, %rd37, %rd43;
	ld.global.f64 	%fd44, [%rd44];
	fma.rn.f64 	%fd45, %fd43, %fd44, %fd42;
	ld.global.f64 	%fd46, [%rd42+16];
	add.s64 	%rd45, %rd44, %rd43;
	ld.global.f64 	%fd47, [%rd45];
	fma.rn.f64 	%fd48, %fd46, %fd47, %fd45;
	ld.global.f64 	%fd49, [%rd42+24];
	add.s64 	%rd46, %rd45, %rd43;
	ld.global.f64 	%fd50, [%rd46];
	fma.rn.f64 	%fd66, %fd49, %fd50, %fd48;
	add.s32 	%r39, %r39, 4;
$L__BB0_7:
	setp.eq.s32 	%p6, %r12, 0;
	@%p6 bra 	$L__BB0_12;
	setp.eq.s32 	%p7, %r12, 1;
	@%p7 bra 	$L__BB0_10;
	add.s32 	%r30, %r39, %r3;
	mul.wide.u32 	%rd47, %r30, 8;
	add.s64 	%rd48, %rd2, %rd47;
	ld.global.f64 	%fd52, [%rd48];
	mad.lo.s32 	%r31, %r39, %r17, %r2;
	mul.wide.s32 	%rd49, %r31, 8;
	add.s64 	%rd50, %rd1, %rd49;
	ld.global.f64 	%fd53, [%rd50];
	fma.rn.f64 	%fd54, %fd52, %fd53, %fd66;
	cvt.u64.u32 	%rd51, %r3;
	cvt.u64.u32 	%rd52, %r39;
	add.s64 	%rd53, %rd52, %rd51;
	shl.b64 	%rd54, %rd53, 3;
	add.s64 	%rd55, %rd2, %rd54;
	ld.global.f64 	%fd55, [%rd55+8];
	mul.wide.s32 	%rd56, %r17, 8;
	add.s64 	%rd57, %rd50, %rd56;
	ld.global.f64 	%fd56, [%rd57];
	fma.rn.f64 	%fd66, %fd55, %fd56, %fd54;
	add.s32 	%r39, %r39, 2;
$L__BB0_10:
	and.b32  	%r32, %r17, 1;
	setp.eq.b32 	%p8, %r32, 1;
	not.pred 	%p9, %p8;
	@%p9 bra 	$L__BB0_12;
	add.s32 	%r33, %r39, %r3;
	mul.wide.u32 	%rd58, %r33, 8;
	add.s64 	%rd59, %rd2, %rd58;
	ld.global.f64 	%fd57, [%rd59];
	mad.lo.s32 	%r34, %r39, %r17, %r2;
	mul.wide.s32 	%rd60, %r34, 8;
	add.s64 	%rd61, %rd1, %rd60;
	ld.global.f64 	%fd58, [%rd61];
	fma.rn.f64 	%fd66, %fd57, %fd58, %fd66;
$L__BB0_12:
	ld.param.u64 	%rd65, [_Z20gpu_mmm_ground_truthPKdS0_Pdi_param_2];
	add.s32 	%r35, %r3, %r2;
	cvta.to.global.u64 	%rd62, %rd65;
	mul.wide.s32 	%rd63, %r35, 8;
	add.s64 	%rd64, %rd62, %rd63;
	st.global.f64 	[%rd64], %fd66;
$L__BB0_13:
	ret;

}
	// .globl	_Z21calculate_error_boundPKdS0_S0_Pdid
.visible .entry _Z21calculate_error_boundPKdS0_S0_Pdid(
	.param .u64 .ptr .align 1 _Z21calculate_error_boundPKdS0_S0_Pdid_param_0,
	.param .u64 .ptr .align 1 _Z21calculate_error_boundPKdS0_S0_Pdid_param_1,
	.param .u64 .ptr .align 1 _Z21calculate_error_boundPKdS0_S0_Pdid_param_2,
	.param .u64 .ptr .align 1 _Z21calculate_error_boundPKdS0_S0_Pdid_param_3,
	.param .u32 _Z21calculate_error_boundPKdS0_S0_Pdid_param_4,
	.param .f64 _Z21calculate_error_boundPKdS0_S0_Pdid_param_5
)
{
	.reg .pred 	%p<10>;
	.reg .b32 	%r<41>;
	.reg .b64 	%rd<67>;
	.reg .b64 	%fd<102>;

	ld.param.u64 	%rd14, [_Z21calculate_error_boundPKdS0_S0_Pdid_param_0];
	ld.param.u64 	%rd15, [_Z21calculate_error_boundPKdS0_S0_Pdid_param_1];
	ld.param.u32 	%r17, [_Z21calculate_error_boundPKdS0_S0_Pdid_param_4];
	cvta.to.global.u64 	%rd1, %rd15;
	cvta.to.global.u64 	%rd2, %rd14;
	mov.u32 	%r18, %ctaid.y;
	mov.u32 	%r19, %ntid.y;
	mov.u32 	%r20, %tid.y;
	mad.lo.s32 	%r1, %r18, %r19, %r20;
	mov.u32 	%r21, %ctaid.x;
	mov.u32 	%r22, %ntid.x;
	mov.u32 	%r23, %tid.x;
	mad.lo.s32 	%r2, %r21, %r22, %r23;
	max.s32 	%r24, %r1, %r2;
	setp.ge.s32 	%p1, %r24, %r17;
	@%p1 bra 	$L__BB1_13;
	mul.lo.s32 	%r3, %r17, %r1;
	and.b32  	%r4, %r17, 7;
	setp.lt.u32 	%p2, %r17, 8;
	mov.f64 	%fd101, 0d0000000000000000;
	mov.b32 	%r39, 0;
	@%p2 bra 	$L__BB1_4;
	and.b32  	%r26, %r17, 2147483640;
	neg.s32 	%r37, %r26;
	mul.wide.s32 	%rd16, %r17, 8;
	add.s64 	%rd3, %rd1, %rd16;
	mul.wide.s32 	%rd17, %r17, 16;
	add.s64 	%rd4, %rd1, %rd17;
	mul.wide.s32 	%rd18, %r17, 24;
	add.s64 	%rd5, %rd1, %rd18;
	mul.wide.s32 	%rd19, %r17, 32;
	add.s64 	%rd6, %rd1, %rd19;
	mul.wide.s32 	%rd20, %r17, 40;
	add.s64 	%rd7, %rd1, %rd20;
	mul.wide.s32 	%rd21, %r17, 48;
	add.s64 	%rd8, %rd1, %rd21;
	mul.wide.s32 	%rd22, %r17, 56;
	add.s64 	%rd9, %rd1, %rd22;
	mul.wide.u32 	%rd23, %r3, 8;
	add.s64 	%rd24, %rd23, %rd2;
	add.s64 	%rd66, %rd24, 32;
	mov.f64 	%fd101, 0d0000000000000000;
	mov.u32 	%r36, %r2;
$L__BB1_3:
	.pragma "nounroll";
	and.b32  	%r39, %r17, 2147483640;
	mul.wide.s32 	%rd25, %r36, 8;
	add.s64 	%rd26, %rd3, %rd25;
	add.s64 	%rd27, %rd4, %rd25;
	add.s64 	%rd28, %rd5, %rd25;
	add.s64 	%rd29, %rd6, %rd25;
	add.s64 	%rd30, %rd7, %rd25;
	add.s64 	%rd31, %rd8, %rd25;
	add.s64 	%rd32, %rd9, %rd25;
	add.s64 	%rd33, %rd1, %rd25;
	ld.global.f64 	%fd17, [%rd66+-32];
	ld.global.f64 	%fd18, [%rd33];
	mul.f64 	%fd19, %fd17, %fd18;
	abs.f64 	%fd20, %fd19;
	add.f64 	%fd21, %fd101, %fd20;
	ld.global.f64 	%fd22, [%rd66+-24];
	ld.global.f64 	%fd23, [%rd26];
	mul.f64 	%fd24, %fd22, %fd23;
	abs.f64 	%fd25, %fd24;
	add.f64 	%fd26, %fd21, %fd25;
	ld.global.f64 	%fd27, [%rd66+-16];
	ld.global.f64 	%fd28, [%rd27];
	mul.f64 	%fd29, %fd27, %fd28;
	abs.f64 	%fd30, %fd29;
	add.f64 	%fd31, %fd26, %fd30;
	ld.global.f64 	%fd32, [%rd66+-8];
	ld.global.f64 	%fd33, [%rd28];
	mul.f64 	%fd34, %fd32, %fd33;
	abs.f64 	%fd35, %fd34;
	add.f64 	%fd36, %fd31, %fd35;
	ld.global.f64 	%fd37, [%rd66];
	ld.global.f64 	%fd38, [%rd29];
	mul.f64 	%fd39, %fd37, %fd38;
	abs.f64 	%fd40, %fd39;
	add.f64 	%fd41, %fd36, %fd40;
	ld.global.f64 	%fd42, [%rd66+8];
	ld.global.f64 	%fd43, [%rd30];
	mul.f64 	%fd44, %fd42, %fd43;
	abs.f64 	%fd45, %fd44;
	add.f64 	%fd46, %fd41, %fd45;
	ld.global.f64 	%fd47, [%rd66+16];
	ld.global.f64 	%fd48, [%rd31];
	mul.f64 	%fd49, %fd47, %fd48;
	abs.f64 	%fd50, %fd49;
	add.f64 	%fd51, %fd46, %fd50;
	ld.global.f64 	%fd52, [%rd66+24];
	ld.global.f64 	%fd53, [%rd32];
	mul.f64 	%fd54, %fd52, %fd53;
	abs.f64 	%fd55, %fd54;
	add.f64 	%fd101, %fd51, %fd55;
	add.s32 	%r37, %r37, 8;
	shl.b32 	%r27, %r17, 3;
	add.s32 	%r36, %r36, %r27;
	add.s64 	%rd66, %rd66, 64;
	setp.ne.s32 	%p3, %r37, 0;
	@%p3 bra 	$L__BB1_3;
$L__BB1_4:
	setp.eq.s32 	%p4, %r4, 0;
	@%p4 bra 	$L__BB1_12;
	and.b32  	%r12, %r17, 3;
	setp.lt.u32 	%p5, %r4, 4;
	@%p5 bra 	$L__BB1_7;
	add.s32 	%r28, %r39, %r3;
	mul.wide.u32 	%rd34, %r28, 8;
	add.s64 	%rd35, %rd2, %rd34;
	ld.global.f64 	%fd57, [%rd35];
	mad.lo.s32 	%r29, %r39, %r17, %r2;
	mul.wide.s32 	%rd36, %r29, 8;
	add.s64 	%rd37, %rd1, %rd36;
	ld.global.f64 	%fd58, [%rd37];
	mul.f64 	%fd59, %fd57, %fd58;
	abs.f64 	%fd60, %fd59;
	add.f64 	%fd61, %fd101, %fd60;
	cvt.u64.u32 	%rd38, %r3;
	cvt.u64.u32 	%rd39, %r39;
	add.s64 	%rd40, %rd39, %rd38;
	shl.b64 	%rd41, %rd40, 3;
	add.s64 	%rd42, %rd2, %rd41;
	ld.global.f64 	%fd62, [%rd42+8];
	mul.wide.s32 	%rd43, %r17, 8;
	add.s64 	%rd44, %rd37, %rd43;
	ld.global.f64 	%fd63, [%rd44];
	mul.f64 	%fd64, %fd62, %fd63;
	abs.f64 	%fd65, %fd64;
	add.f64 	%fd66, %fd61, %fd65;
	ld.global.f64 	%fd67, [%rd42+16];
	add.s64 	%rd45, %rd44, %rd43;
	ld.global.f64 	%fd68, [%rd45];
	mul.f64 	%fd69, %fd67, %fd68;
	abs.f64 	%fd70, %fd69;
	add.f64 	%fd71, %fd66, %fd70;
	ld.global.f64 	%fd72, [%rd42+24];
	add.s64 	%rd46, %rd45, %rd43;
	ld.global.f64 	%fd73, [%rd46];
	mul.f64 	%fd74, %fd72, %fd73;
	abs.f64 	%fd75, %fd74;
	add.f64 	%fd101, %fd71, %fd75;
	add.s32 	%r39, %r39, 4;
$L__BB1_7:
	setp.eq.s32 	%p6, %r12, 0;
	@%p6 bra 	$L__BB1_12;
	setp.eq.s32 	%p7, %r12, 1;
	@%p7 bra 	$L__BB1_10;
	add.s32 	%r30, %r39, %r3;
	mul.wide.u32 	%rd47, %r30, 8;
	add.s64 	%rd48, %rd2, %rd47;
	ld.global.f64 	%fd77, [%rd48];
	mad.lo.s32 	%r31, %r39, %r17, %r2;
	mul.wide.s32 	%rd49, %r31, 8;
	add.s64 	%rd50, %rd1, %rd49;
	ld.global.f64 	%fd78, [%rd50];
	mul.f64 	%fd79, %fd77, %fd78;
	abs.f64 	%fd80, %fd79;
	add.f64 	%fd81, %fd101, %fd80;
	cvt.u64.u32 	%rd51, %r3;
	cvt.u64.u32 	%rd52, %r39;
	add.s64 	%rd53, %rd52, %rd51;
	shl.b64 	%rd54, %rd53, 3;
	add.s64 	%rd55, %rd2, %rd54;
	ld.global.f64 	%fd82, [%rd55+8];
	mul.wide.s32 	%rd56, %r17, 8;
	add.s64 	%rd57, %rd50, %rd56;
	ld.global.f64 	%fd83, [%rd57];
	mul.f64 	%fd84, %fd82, %fd83;
	abs.f64 	%fd85, %fd84;
	add.f64 	%fd101, %fd81, %fd85;
	add.s32 	%r39, %r39, 2;
$L__BB1_10:
	and.b32  	%r32, %r17, 1;
	setp.eq.b32 	%p8, %r32, 1;
	not.pred 	%p9, %p8;
	@%p9 bra 	$L__BB1_12;
	add.s32 	%r33, %r39, %r3;
	mul.wide.u32 	%rd58, %r33, 8;
	add.s64 	%rd59, %rd2, %rd58;
	ld.global.f64 	%fd86, [%rd59];
	mad.lo.s32 	%r34, %r39, %r17, %r2;
	mul.wide.s32 	%rd60, %r34, 8;
	add.s64 	%rd61, %rd1, %rd60;
	ld.global.f64 	%fd87, [%rd61];
	mul.f64 	%fd88, %fd86, %fd87;
	abs.f64 	%fd89, %fd88;
	add.f64 	%fd101, %fd101, %fd89;
$L__BB1_12:
	ld.param.f64 	%fd93, [_Z21calculate_error_boundPKdS0_S0_Pdid_param_5];
	ld.param.u64 	%rd65, [_Z21calculate_error_boundPKdS0_S0_Pdid_param_3];
	cvt.rn.f64.u32 	%fd90, %r17;
	mul.f64 	%fd91, %fd93, %fd90;
	mul.f64 	%fd92, %fd91, %fd101;
	add.s32 	%r35, %r3, %r2;
	cvta.to.global.u64 	%rd62, %rd65;
	mul.wide.s32 	%rd63, %r35, 8;
	add.s64 	%rd64, %rd62, %rd63;
	st.global.f64 	[%rd64], %fd92;
$L__BB1_13:
	ret;

}


// ===== COMPILED SASS (sm_100) =====

	.target	sm_100

	.elftype	@"ET_EXEC"


//--------------------- .note.nv.tkinfo           --------------------------
	.section	.note.nv.tkinfo,"",@"SHT_NOTE"
	.sectionflags	@"SHF_NOTE_NV_TKINFO"
	.tkinfo
        /*0018*/ 	.word	0x00000002
        /*0030*/ 	.string	""
        /*0030*/ 	.string	"ptxas"
        /*0030*/ 	.string	"Cuda compilation tools, release 13.0, V13.0.88"
        /*0030*/ 	.string	"Build cuda_13.0.r13.0/compiler.36424714_0"
        /*0030*/ 	.string	"-arch sm_100 -m 64 "



//--------------------- .note.nv.cuinfo           --------------------------
	.section	.note.nv.cuinfo,"",@"SHT_NOTE"
	.sectionflags	@"SHF_NOTE_NV_CUINFO"
        /*0018*/ 	.short	0x0002
        /*001a*/ 	.short	0x0064
        /*001c*/ 	.short	0x0082
	.zero		2


//--------------------- .nv.info                  --------------------------
	.section	.nv.info,"",@"SHT_CUDA_INFO"
	.align	4


	//----- nvinfo : EIATTR_REGCOUNT
	.align		4
        /*0000*/ 	.byte	0x04, 0x2f
        /*0002*/ 	.short	(.L_1 - .L_0)
	.align		4
.L_0:
        /*0004*/ 	.word	index@(_Z20gpu_mmm_ground_truthPKdS0_Pdi)
        /*0008*/ 	.word	0x0000001e


	//----- nvinfo : EIATTR_FRAME_SIZE
	.align		4
.L_1:
        /*000c*/ 	.byte	0x04, 0x11
        /*000e*/ 	.short	(.L_3 - .L_2)
	.align		4
.L_2:
        /*0010*/ 	.word	index@(_Z20gpu_mmm_ground_truthPKdS0_Pdi)
        /*0014*/ 	.word	0x00000000


	//----- nvinfo : EIATTR_REGCOUNT
	.align		4
.L_3:
        /*0018*/ 	.byte	0x04, 0x2f
        /*001a*/ 	.short	(.L_5 - .L_4)
	.align		4
.L_4:
        /*001c*/ 	.word	index@(_Z21calculate_error_boundPKdS0_S0_Pdid)
        /*0020*/ 	.word	0x00000020


	//----- nvinfo : EIATTR_FRAME_SIZE
	.align		4
.L_5:
        /*0024*/ 	.byte	0x04, 0x11
        /*0026*/ 	.short	(.L_7 - .L_6)
	.align		4
.L_6:
        /*0028*/ 	.word	index@(_Z21calculate_error_boundPKdS0_S0_Pdid)
        /*002c*/ 	.word	0x00000000


	//----- nvinfo : EIATTR_MIN_STACK_SIZE
	.align		4
.L_7:
        /*0030*/ 	.byte	0x04, 0x12
        /*0032*/ 	.short	(.L_9 - .L_8)
	.align		4
.L_8:
        /*0034*/ 	.word	index@(_Z21calculate_error_boundPKdS0_S0_Pdid)
        /*0038*/ 	.word	0x00000000


	//----- nvinfo : EIATTR_MIN_STACK_SIZE
	.align		4
.L_9:
        /*003c*/ 	.byte	0x04, 0x12
        /*003e*/ 	.short	(.L_11 - .L_10)
	.align		4
.L_10:
        /*0040*/ 	.word	index@(_Z20gpu_mmm_ground_truthPKdS0_Pdi)
        /*0044*/ 	.word	0x00000000
.L_11:


//--------------------- .nv.compat                --------------------------
	.section	.nv.compat,"",@"SHT_CUDA_COMPAT_INFO"
	.align	4
        /*0000*/ 	.byte	0x02, 0x09, 0x00, 0x00, 0x02, 0x02, 0x01, 0x00, 0x02, 0x05, 0x05, 0x00, 0x03, 0x07, 0x01, 0x01
        /*0010*/ 	.byte	0x02, 0x03, 0x00, 0x00, 0x02, 0x06, 0x01, 0x00, 0x04, 0x0b, 0x08, 0x00, 0x01, 0x00, 0x00, 0x00
        /*0020*/ 	.byte	0x00, 0x00, 0x00, 0x00


//--------------------- .nv.info._Z21calculate_error_boundPKdS0_S0_Pdid --------------------------
	.section	.nv.info._Z21calculate_error_boundPKdS0_S0_Pdid,"",@"SHT_CUDA_INFO"
	.sectionflags	@""
	.align	4


	//----- nvinfo : EIATTR_CUDA_API_VERSION
	.align		4
        /*0000*/ 	.byte	0x04, 0x37
        /*0002*/ 	.short	(.L_13 - .L_12)
.L_12:
        /*0004*/ 	.word	0x00000082


	//----- nvinfo : EIATTR_KPARAM_INFO
	.align		4
.L_13:
        /*0008*/ 	.byte	0x04, 0x17
        /*000a*/ 	.short	(.L_15 - .L_14)
.L_14:
        /*000c*/ 	.word	0x00000000
        /*0010*/ 	.short	0x0005
        /*0012*/ 	.short	0x0028
        /*0014*/ 	.byte	0x00, 0xf0, 0x21, 0x00


	//----- nvinfo : EIATTR_KPARAM_INFO
	.align		4
.L_15:
        /*0018*/ 	.byte	0x04, 0x17
        /*001a*/ 	.short	(.L_17 - .L_16)
.L_16:
        /*001c*/ 	.word	0x00000000
        /*0020*/ 	.short	0x0004
        /*0022*/ 	.short	0x0020
        /*0024*/ 	.byte	0x00, 0xf0, 0x11, 0x00


	//----- nvinfo : EIATTR_KPARAM_INFO
	.align		4
.L_17:
        /*0028*/ 	.byte	0x04, 0x17
        /*002a*/ 	.short	(.L_19 - .L_18)
.L_18:
        /*002c*/ 	.word	0x00000000
        /*0030*/ 	.short	0x0003
        /*0032*/ 	.short	0x0018
        /*0034*/ 	.byte	0x00, 0xf5, 0x21, 0x00


	//----- nvinfo : EIATTR_KPARAM_INFO
	.align		4
.L_19:
        /*0038*/ 	.byte	0x04, 0x17
        /*003a*/ 	.short	(.L_21 - .L_20)
.L_20:
        /*003c*/ 	.word	0x00000000
        /*0040*/ 	.short	0x0002
        /*0042*/ 	.short	0x0010
        /*0044*/ 	.byte	0x00, 0xf5, 0x21, 0x00


	//----- nvinfo : EIATTR_KPARAM_INFO
	.align		4
.L_21:
        /*0048*/ 	.byte	0x04, 0x17
        /*004a*/ 	.short	(.L_23 - .L_22)
.L_22:
        /*004c*/ 	.word	0x00000000
        /*0050*/ 	.short	0x0001
        /*0052*/ 	.short	0x0008
        /*0054*/ 	.byte	0x00, 0xf5, 0x21, 0x00


	//----- nvinfo : EIATTR_KPARAM_INFO
	.align		4
.L_23:
        /*0058*/ 	.byte	0x04, 0x17
        /*005a*/ 	.short	(.L_25 - .L_24)
.L_24:
        /*005c*/ 	.word	0x00000000
        /*0060*/ 	.short	0x0000
        /*0062*/ 	.short	0x0000
        /*0064*/ 	.byte	0x00, 0xf5, 0x21, 0x00


	//----- nvinfo : EIATTR_SPARSE_MMA_MASK
	.align		4
.L_25:
        /*0068*/ 	.byte	0x03, 0x50
        /*006a*/ 	.short	0x0000


	//----- nvinfo : EIATTR_MAXREG_COUNT
	.align		4
        /*006c*/ 	.byte	0x03, 0x1b
        /*006e*/ 	.short	0x00ff


	//----- nvinfo : EIATTR_MERCURY_ISA_VERSION
	.align		4
        /*0070*/ 	.byte	0x03, 0x5f
        /*0072*/ 	.short	0x0101


	//----- nvinfo : EIATTR_VRC_CTA_INIT_COUNT
	.align		4
        /*0074*/ 	.byte	0x02, 0x4a
	.zero		1
	.zero		1


	//----- nvinfo : EIATTR_EXIT_INSTR_OFFSETS
	.align		4
        /*0078*/ 	.byte	0x04, 0x1c
        /*007a*/ 	.short	(.L_27 - .L_26)


	//   ....[0]....
.L_26:
        /*007c*/ 	.word	0x000000c0


	//   ....[1]....
        /*0080*/ 	.word	0x00000b60


	//----- nvinfo : EIATTR_CBANK_PARAM_SIZE
	.align		4
.L_27:
        /*0084*/ 	.byte	0x03, 0x19
        /*0086*/ 	.short	0x0030


	//----- nvinfo : EIATTR_PARAM_CBANK
	.align		4
        /*0088*/ 	.byte	0x04, 0x0a
        /*008a*/ 	.short	(.L_29 - .L_28)
	.align		4
.L_28:
        /*008c*/ 	.word	index@(.nv.constant0._Z21calculate_error_boundPKdS0_S0_Pdid)
        /*0090*/ 	.short	0x0380
        /*0092*/ 	.short	0x0030


	//----- nvinfo : EIATTR_SW_WAR
	.align		4
.L_29:
        /*0094*/ 	.byte	0x04, 0x36
        /*0096*/ 	.short	(.L_31 - .L_30)
.L_30:
        /*0098*/ 	.word	0x00000008
.L_31:


//--------------------- .nv.info._Z20gpu_mmm_ground_truthPKdS0_Pdi --------------------------
	.section	.nv.info._Z20gpu_mmm_ground_truthPKdS0_Pdi,"",@"SHT_CUDA_INFO"
	.sectionflags	@""
	.align	4


	//----- nvinfo : EIATTR_CUDA_API_VERSION
	.align		4
        /*0000*/ 	.byte	0x04, 0x37
        /*0002*/ 	.short	(.L_33 - .L_32)
.L_32:
        /*0004*/ 	.word	0x00000082


	//----- nvinfo : EIATTR_KPARAM_INFO
	.align		4
.L_33:
        /*0008*/ 	.byte	0x04, 0x17
        /*000a*/ 	.short	(.L_35 - .L_34)
.L_34:
        /*000c*/ 	.word	0x00000000
        /*0010*/ 	.short	0x0003
        /*0012*/ 	.short	0x0018
        /*0014*/ 	.byte	0x00, 0xf0, 0x11, 0x00


	//----- nvinfo : EIATTR_KPARAM_INFO
	.align		4
.L_35:
        /*0018*/ 	.byte	0x04, 0x17
        /*001a*/ 	.short	(.L_37 - .L_36)
.L_36:
        /*001c*/ 	.word	0x00000000
        /*0020*/ 	.short	0x0002
        /*0022*/ 	.short	0x0010
        /*0024*/ 	.byte	0x00, 0xf5, 0x21, 0x00


	//----- nvinfo : EIATTR_KPARAM_INFO
	.align		4
.L_37:
        /*0028*/ 	.byte	0x04, 0x17
        /*002a*/ 	.short	(.L_39 - .L_38)
.L_38:
        /*002c*/ 	.word	0x00000000
        /*0030*/ 	.short	0x0001
        /*0032*/ 	.short	0x0008
        /*0034*/ 	.byte	0x00, 0xf5, 0x21, 0x00


	//----- nvinfo : EIATTR_KPARAM_INFO
	.align		4
.L_39:
        /*0038*/ 	.byte	0x04, 0x17
        /*003a*/ 	.short	(.L_41 - .L_40)
.L_40:
        /*003c*/ 	.word	0x00000000
        /*0040*/ 	.short	0x0000
        /*0042*/ 	.short	0x0000
        /*0044*/ 	.byte	0x00, 0xf5, 0x21, 0x00


	//----- nvinfo : EIATTR_SPARSE_MMA_MASK
	.align		4
.L_41:
        /*0048*/ 	.byte	0x03, 0x50
        /*004a*/ 	.short	0x0000


	//----- nvinfo : EIATTR_MAXREG_COUNT
	.align		4
        /*004c*/ 	.byte	0x03, 0x1b
        /*004e*/ 	.short	0x00ff


	//----- nvinfo : EIATTR_MERCURY_ISA_VERSION
	.align		4
        /*0050*/ 	.byte	0x03, 0x5f
        /*0052*/ 	.short	0x0101


	//----- nvinfo : EIATTR_VRC_CTA_INIT_COUNT
	.align		4
        /*0054*/ 	.byte	0x02, 0x4a
	.zero		1
	.zero		1


	//----- nvinfo : EIATTR_EXIT_INSTR_OFFSETS
	.align		4
        /*0058*/ 	.byte	0x04, 0x1c
        /*005a*/ 	.short	(.L_43 - .L_42)


	//   ....[0]....
.L_42:
        /*005c*/ 	.word	0x000000c0


	//   ....[1]....
        /*0060*/ 	.word	0x00000ad0


	//----- nvinfo : EIATTR_CBANK_PARAM_SIZE
	.align		4
.L_43:
        /*0064*/ 	.byte	0x03, 0x19
        /*0066*/ 	.short	0x001c


	//----- nvinfo : EIATTR_PARAM_CBANK
	.align		4
        /*0068*/ 	.byte	0x04, 0x0a
        /*006a*/ 	.short	(.L_45 - .L_44)
	.align		4
.L_44:
        /*006c*/ 	.word	index@(.nv.constant0._Z20gpu_mmm_ground_truthPKdS0_Pdi)
        /*0070*/ 	.short	0x0380
        /*0072*/ 	.short	0x001c


	//----- nvinfo : EIATTR_SW_WAR
	.align		4
.L_45:
        /*0074*/ 	.byte	0x04, 0x36
        /*0076*/ 	.short	(.L_47 - .L_46)
.L_46:
        /*0078*/ 	.word	0x00000008
.L_47:


//--------------------- .nv.callgraph             --------------------------
	.section	.nv.callgraph,"",@"SHT_CUDA_CALLGRAPH"
	.align	4
	.sectionentsize	8
	.align		4
        /*0000*/ 	.word	0x00000000
	.align		4
        /*0004*/ 	.word	0xffffffff
	.align		4
        /*0008*/ 	.word	0x00000000
	.align		4
        /*000c*/ 	.word	0xfffffffe
	.align		4
        /*0010*/ 	.word	0x00000000
	.align		4
        /*0014*/ 	.word	0xfffffffd
	.align		4
        /*0018*/ 	.word	0x00000000
	.align		4
        /*001c*/ 	.word	0xfffffffc


//--------------------- .text._Z21calculate_error_boundPKdS0_S0_Pdid --------------------------
	.section	.text._Z21calculate_error_boundPKdS0_S0_Pdid,"ax",@progbits
	.align	128
        .global         _Z21calculate_error_boundPKdS0_S0_Pdid
        .type           _Z21calculate_error_boundPKdS0_S0_Pdid,@function
        .size           _Z21calculate_error_boundPKdS0_S0_Pdid,(.L_x_11 - _Z21calculate_error_boundPKdS0_S0_Pdid)
        .other          _Z21calculate_error_boundPKdS0_S0_Pdid,@"STO_CUDA_ENTRY STV_DEFAULT"
_Z21calculate_error_boundPKdS0_S0_Pdid:
.text._Z21calculate_error_boundPKdS0_S0_Pdid:
[----:B------:R-:W-:Y:S01]  /*0000*/  LDC R1, c[0x0][0x37c] ;  /* 0x0000df00ff017b82 */ /* 0x000fe20000000800 */
[----:B------:R-:W0:Y:S07]  /*0010*/  S2R R0, SR_TID.Y ;  /* 0x0000000000007919 */ /* 0x000e2e0000002200 */
[----:B------:R-:W0:Y:S01]  /*0020*/  S2UR UR4, SR_CTAID.Y ;  /* 0x00000000000479c3 */ /* 0x000e220000002600 */
[----:B------:R-:W1:Y:S01]  /*0030*/  LDCU UR18, c[0x0][0x3a0] ;  /* 0x00007400ff1277ac */ /* 0x000e620008000800 */
[----:B------:R-:W2:Y:S06]  /*0040*/  S2R R3, SR_TID.X ;  /* 0x0000000000037919 */ /* 0x000eac0000002100 */
[----:B------:R-:W0:Y:S08]  /*0050*/  LDC R21, c[0x0][0x364] ;  /* 0x0000d900ff157b82 */ /* 0x000e300000000800 */
[----:B------:R-:W2:Y:S08]  /*0060*/  S2UR UR5, SR_CTAID.X ;  /* 0x00000000000579c3 */ /* 0x000eb00000002500 */
[----:B------:R-:W2:Y:S01]  /*0070*/  LDC R2, c[0x0][0x360] ;  /* 0x0000d800ff027b82 */ /* 0x000ea20000000800 */
[----:B0-----:R-:W-:-:S02]  /*0080*/  IMAD R21, R21, UR4, R0 ;  /* 0x0000000415157c24 */ /* 0x001fc4000f8e0200 */
[----:B--2---:R-:W-:-:S05]  /*0090*/  IMAD R0, R2, UR5, R3 ;  /* 0x0000000502007c24 */ /* 0x004fca000f8e0203 */
[----:B------:R-:W-:-:S04]  /*00a0*/  VIMNMX R2, PT, PT, R21, R0, !PT ;  /* 0x0000000015027248 */ /* 0x000fc80007fe0100 */
[----:B-1----:R-:W-:-:S13]  /*00b0*/  ISETP.GE.AND P0, PT, R2, UR18, PT ;  /* 0x0000001202007c0c */ /* 0x002fda000bf06270 */
[----:B------:R-:W-:Y:S05]  /*00c0*/  @P0 EXIT ;  /* 0x000000000000094d */ /* 0x000fea0003800000 */
[----:B------:R-:W-:Y:S01]  /*00d0*/  UISETP.GE.U32.AND UP0, UPT, UR18, 0x8, UPT ;  /* 0x000000081200788c */ /* 0x000fe2000bf06070 */
[----:B------:R-:W-:Y:S02]  /*00e0*/  HFMA2 R2, -RZ, RZ, 0, 0 ;  /* 0x00000000ff027431 */ /* 0x000fe400000001ff */
[----:B------:R-:W-:Y:S01]  /*00f0*/  IMAD R21, R21, UR18, RZ ;  /* 0x0000001215157c24 */ /* 0x000fe2000f8e02ff */
[----:B------:R-:W-:Y:S01]  /*0100*/  CS2R R6, SRZ ;  /* 0x0000000000067805 */ /* 0x000fe2000001ff00 */
[----:B------:R-:W0:Y:S04]  /*0110*/  LDCU.64 UR16, c[0x0][0x358] ;  /* 0x00006b00ff1077ac */ /* 0x000e280008000a00 */
[----:B------:R-:W-:Y:S05]  /*0120*/  BRA.U !UP0, `(.L_x_0) ;  /* 0x0000000508307547 */ /* 0x000fea000b800000 */
[----:B------:R-:W1:Y:S01]  /*0130*/  LDCU.128 UR20, c[0x0][0x380] ;  /* 0x00007000ff1477ac */ /* 0x000e620008000c00 */
[----:B------:R-:W-:Y:S02]  /*0140*/  MOV R20, R0 ;  /* 0x0000000000147202 */ /* 0x000fe40000000f00 */
[----:B------:R-:W-:Y:S01]  /*0150*/  CS2R R6, SRZ ;  /* 0x0000000000067805 */ /* 0x000fe2000001ff00 */
[----:B------:R-:W-:-:S04]  /*0160*/  ULOP3.LUT UR4, UR18, 0x7ffffff8, URZ, 0xc0, !UPT ;  /* 0x7ffffff812047892 */ /* 0x000fc8000f8ec0ff */
[----:B------:R-:W-:Y:S01]  /*0170*/  UIADD3 UR4, UPT, UPT, -UR4, URZ, URZ ;  /* 0x000000ff04047290 */ /* 0x000fe2000fffe1ff */
[----:B-1----:R-:W-:Y:S01]  /*0180*/  MOV R2, UR20 ;  /* 0x0000001400027c02 */ /* 0x002fe20008000f00 */
[----:B------:R-:W-:Y:S01]  /*0190*/  IMAD.U32 R3, RZ, RZ, UR21 ;  /* 0x00000015ff037e24 */ /* 0x000fe2000f8e00ff */
[----:B------:R-:W-:Y:S02]  /*01a0*/  UIMAD.WIDE UR6, UR18, 0x18, UR22 ;  /* 0x00000018120678a5 */ /* 0x000fe4000f8e0216 */
[----:B------:R-:W-:Y:S01]  /*01b0*/  UIMAD.WIDE UR8, UR18, 0x20, UR22 ;  /* 0x00000020120878a5 */ /* 0x000fe2000f8e0216 */
[----:B------:R-:W-:Y:S01]  /*01c0*/  IMAD.WIDE.U32 R2, R21, 0x8, R2 ;  /* 0x0000000815027825 */ /* 0x000fe200078e0002 */
[----:B------:R-:W-:Y:S02]  /*01d0*/  UIMAD.WIDE UR10, UR18, 0x28, UR22 ;  /* 0x00000028120a78a5 */ /* 0x000fe4000f8e0216 */
[----:B------:R-:W-:Y:S01]  /*01e0*/  UIMAD.WIDE UR12, UR18, 0x30, UR22 ;  /* 0x00000030120c78a5 */ /* 0x000fe2000f8e0216 */
[----:B------:R-:W-:Y:S01]  /*01f0*/  IADD3 R2, P0, PT, R2, 0x20, RZ ;  /* 0x0000002002027810 */ /* 0x000fe20007f1e0ff */
[----:B------:R-:W-:-:S03]  /*0200*/  UIMAD.WIDE UR14, UR18, 0x38, UR22 ;  /* 0x00000038120e78a5 */ /* 0x000fc6000f8e0216 */
[----:B------:R-:W-:-:S09]  /*0210*/  IADD3.X R3, PT, PT, RZ, R3, RZ, P0, !PT ;  /* 0x00000003ff037210 */ /* 0x000fd200007fe4ff */
.L_x_1:
[----:B------:R-:W-:Y:S01]  /*0220*/  IMAD.MOV.U32 R19, RZ, RZ, 0x8 ;  /* 0x00000008ff137424 */ /* 0x000fe200078e00ff */
[----:B------:R-:W-:Y:S01]  /*0230*/  UIMAD.WIDE UR20, UR18, 0x8, UR22 ;  /* 0x00000008121478a5 */ /* 0x000fe2000f8e0216 */
[----:B0-----:R-:W2:Y:S02]  /*0240*/  LDG.E.64 R16, desc[UR16][R2.64+-0x20] ;  /* 0xffffe01002107981 */ /* 0x001ea4000c1e1b00 */
[C---:B------:R-:W-:Y:S02]  /*0250*/  IMAD.WIDE R18, R20.reuse, R19, UR22 ;  /* 0x0000001614127e25 */ /* 0x040fe4000f8e0213 */
[----:B------:R-:W3:Y:S01]  /*0260*/  LDG.E.64 R10, desc[UR16][R2.64+-0x18] ;  /* 0xffffe810020a7981 */ /* 0x000ee2000c1e1b00 */
[----:B------:R-:W-:Y:S02]  /*0270*/  MOV R22, UR20 ;  /* 0x0000001400167c02 */ /* 0x000fe40008000f00 */
[----:B------:R-:W-:Y:S01]  /*0280*/  MOV R23, UR21 ;  /* 0x0000001500177c02 */ /* 0x000fe20008000f00 */
[----:B------:R-:W2:Y:S01]  /*0290*/  LDG.E.64 R18, desc[UR16][R18.64] ;  /* 0x0000001012127981 */ /* 0x000ea2000c1e1b00 */
[----:B------:R-:W-:Y:S01]  /*02a0*/  UIMAD.WIDE UR20, UR18, 0x10, UR22 ;  /* 0x00000010121478a5 */ /* 0x000fe2000f8e0216 */
[----:B------:R-:W-:-:S02]  /*02b0*/  IMAD.WIDE R22, R20, 0x8, R22 ;  /* 0x0000000814167825 */ /* 0x000fc400078e0216 */
[----:B------:R-:W4:Y:S03]  /*02c0*/  LDG.E.64 R12, desc[UR16][R2.64+-0x10] ;  /* 0xfffff010020c7981 */ /* 0x000f26000c1e1b00 */
[----:B------:R-:W-:Y:S01]  /*02d0*/  MOV R15, UR21 ;  /* 0x00000015000f7c02 */ /* 0x000fe20008000f00 */
[----:B------:R-:W-:Y:S01]  /*02e0*/  IMAD.U32 R14, RZ, RZ, UR20 ;  /* 0x00000014ff0e7e24 */ /* 0x000fe2000f8e00ff */
[----:B------:R-:W-:Y:S01]  /*02f0*/  MOV R9, 0x8 ;  /* 0x0000000800097802 */ /* 0x000fe20000000f00 */
[----:B------:R-:W3:Y:S02]  /*0300*/  LDG.E.64 R22, desc[UR16][R22.64] ;  /* 0x0000001016167981 */ /* 0x000ee4000c1e1b00 */
[C---:B------:R-:W-:Y:S02]  /*0310*/  IMAD.WIDE R14, R20.reuse, 0x8, R14 ;  /* 0x00000008140e7825 */ /* 0x040fe400078e020e */
[----:B------:R-:W5:Y:S04]  /*0320*/  LDG.E.64 R4, desc[UR16][R2.64+-0x8] ;  /* 0xfffff81002047981 */ /* 0x000f68000c1e1b00 */
[----:B------:R-:W4:Y:S01]  /*0330*/  LDG.E.64 R14, desc[UR16][R14.64] ;  /* 0x000000100e0e7981 */ /* 0x000f22000c1e1b00 */
[----:B------:R-:W-:-:S06]  /*0340*/  IMAD.WIDE R8, R20, R9, UR6 ;  /* 0x0000000614087e25 */ /* 0x000fcc000f8e0209 */
[----:B------:R-:W5:Y:S01]  /*0350*/  LDG.E.64 R8, desc[UR16][R8.64] ;  /* 0x0000001008087981 */ /* 0x000f62000c1e1b00 */
[----:B------:R-:W-:-:S05]  /*0360*/  MOV R27, 0x8 ;  /* 0x00000008001b7802 */ /* 0x000fca0000000f00 */
[----:B------:R-:W-:-:S04]  /*0370*/  IMAD.WIDE R26, R20, R27, UR10 ;  /* 0x0000000a141a7e25 */ /* 0x000fc8000f8e021b */
[----:B------:R-:W-:-:S05]  /*0380*/  HFMA2 R25, -RZ, RZ, 0, 4.76837158203125e-07 ;  /* 0x00000008ff197431 */ /* 0x000fca00000001ff */
[----:B------:R-:W-:-:S06]  /*0390*/  IMAD.WIDE R24, R20, R25, UR14 ;  /* 0x0000000e14187e25 */ /* 0x000fcc000f8e0219 */
[----:B------:R-:W5:Y:S01]  /*03a0*/  LDG.E.64 R24, desc[UR16][R24.64] ;  /* 0x0000001018187981 */ /* 0x000f62000c1e1b00 */
[----:B--2---:R-:W-:Y:S01]  /*03b0*/  DMUL R16, R16, R18 ;  /* 0x0000001210107228 */ /* 0x004fe20000000000 */
[----:B------:R-:W-:-:S07]  /*03c0*/  IMAD.MOV.U32 R19, RZ, RZ, 0x8 ;  /* 0x00000008ff137424 */ /* 0x000fce00078e00ff */
[----:B------:R-:W-:Y:S01]  /*03d0*/  DADD R16, |R16|, R6 ;  /* 0x0000000010107229 */ /* 0x000fe20000000206 */
[C---:B------:R-:W-:Y:S01]  /*03e0*/  IMAD.WIDE R6, R20.reuse, R19, UR8 ;  /* 0x0000000814067e25 */ /* 0x040fe2000f8e0213 */
[----:B---3--:R-:W-:Y:S01]  /*03f0*/  DMUL R22, R10, R22 ;  /* 0x000000160a167228 */ /* 0x008fe20000000000 */
[----:B------:R-:W2:Y:S04]  /*0400*/  LDG.E.64 R10, desc[UR16][R2.64] ;  /* 0x00000010020a7981 */ /* 0x000ea8000c1e1b00 */
[----:B------:R-:W2:Y:S03]  /*0410*/  LDG.E.64 R6, desc[UR16][R6.64] ;  /* 0x0000001006067981 */ /* 0x000ea6000c1e1b00 */
[----:B------:R-:W-:Y:S01]  /*0420*/  DADD R16, R16, |R22| ;  /* 0x0000000010107229 */ /* 0x000fe20000000416 */
[----:B------:R-:W-:Y:S01]  /*0430*/  MOV R23, 0x8 ;  /* 0x0000000800177802 */ /* 0x000fe20000000f00 */
[----:B----4-:R-:W-:Y:S01]  /*0440*/  DMUL R18, R12, R14 ;  /* 0x0000000e0c127228 */ /* 0x010fe20000000000 */
[----:B------:R-:W3:Y:S03]  /*0450*/  LDG.E.64 R12, desc[UR16][R2.64+0x8] ;  /* 0x00000810020c7981 */ /* 0x000ee6000c1e1b00 */
[----:B------:R-:W-:Y:S01]  /*0460*/  IMAD.WIDE R22, R20, R23, UR12 ;  /* 0x0000000c14167e25 */ /* 0x000fe2000f8e0217 */
[----:B------:R-:W3:Y:S03]  /*0470*/  LDG.E.64 R14, desc[UR16][R26.64] ;  /* 0x000000101a0e7981 */ /* 0x000ee6000c1e1b00 */
[----:B------:R-:W-:-:S02]  /*0480*/  DADD R16, R16, |R18| ;  /* 0x0000000010107229 */ /* 0x000fc40000000412 */
[----:B------:R-:W4:Y:S04]  /*0490*/  LDG.E.64 R18, desc[UR16][R2.64+0x10] ;  /* 0x0000101002127981 */ /* 0x000f28000c1e1b00 */
[----:B------:R-:W4:Y:S01]  /*04a0*/  LDG.E.64 R22, desc[UR16][R22.64] ;  /* 0x0000001016167981 */ /* 0x000f22000c1e1b00 */
[----:B-----5:R-:W-:-:S03]  /*04b0*/  DMUL R4, R4, R8 ;  /* 0x0000000804047228 */ /* 0x020fc60000000000 */
[----:B------:R0:W5:Y:S05]  /*04c0*/  LDG.E.64 R8, desc[UR16][R2.64+0x18] ;  /* 0x0000181002087981 */ /* 0x00016a000c1e1b00 */
[----:B------:R-:W-:Y:S01]  /*04d0*/  DADD R4, R16, |R4| ;  /* 0x0000000010047229 */ /* 0x000fe20000000404 */
[----:B------:R-:W-:-:S04]  /*04e0*/  UIADD3 UR4, UPT, UPT, UR4, 0x8, URZ ;  /* 0x0000000804047890 */ /* 0x000fc8000fffe0ff */
[----:B------:R-:W-:Y:S01]  /*04f0*/  UISETP.NE.AND UP0, UPT, UR4, URZ, UPT ;  /* 0x000000ff0400728c */ /* 0x000fe2000bf05270 */
[----:B0-----:R-:W-:-:S04]  /*0500*/  IADD3 R2, P0, PT, R2, 0x40, RZ ;  /* 0x0000004002027810 */ /* 0x001fc80007f1e0ff */
[----:B------:R-:W-:Y:S01]  /*0510*/  IADD3.X R3, PT, PT, RZ, R3, RZ, P0, !PT ;  /* 0x00000003ff037210 */ /* 0x000fe200007fe4ff */
[----:B--2---:R-:W-:-:S08]  /*0520*/  DMUL R6, R10, R6 ;  /* 0x000000060a067228 */ /* 0x004fd00000000000 */
[----:B------:R-:W-:Y:S02]  /*0530*/  DADD R4, R4, |R6| ;  /* 0x0000000004047229 */ /* 0x000fe40000000406 */
[----:B---3--:R-:W-:-:S08]  /*0540*/  DMUL R12, R12, R14 ;  /* 0x0000000e0c0c7228 */ /* 0x008fd00000000000 */
[----:B------:R-:W-:Y:S02]  /*0550*/  DADD R4, R4, |R12| ;  /* 0x0000000004047229 */ /* 0x000fe4000000040c */
[----:B----4-:R-:W-:Y:S02]  /*0560*/  DMUL R18, R18, R22 ;  /* 0x0000001612127228 */ /* 0x010fe40000000000 */
[----:B-----5:R-:W-:-:S06]  /*0570*/  DMUL R8, R8, R24 ;  /* 0x0000001808087228 */ /* 0x020fcc0000000000 */
[----:B------:R-:W-:-:S08]  /*0580*/  DADD R4, R4, |R18| ;  /* 0x0000000004047229 */ /* 0x000fd00000000412 */
[----:B------:R-:W-:Y:S01]  /*0590*/  DADD R6, R4, |R8| ;  /* 0x0000000004067229 */ /* 0x000fe20000000408 */
[----:B------:R-:W-:-:S05]  /*05a0*/  IMAD.U32 R5, RZ, RZ, UR18 ;  /* 0x00000012ff057e24 */ /* 0x000fca000f8e00ff */
[----:B------:R-:W-:Y:S01]  /*05b0*/  LEA R20, R5, R20, 0x3 ;  /* 0x0000001405147211 */ /* 0x000fe200078e18ff */
[----:B------:R-:W-:Y:S06]  /*05c0*/  BRA.U UP0, `(.L_x_1) ;  /* 0xfffffffd00147547 */ /* 0x000fec000b83ffff */
[----:B------:R-:W-:-:S06]  /*05d0*/  ULOP3.LUT UR4, UR18, 0x7ffffff8, URZ, 0xc0, !UPT ;  /* 0x7ffffff812047892 */ /* 0x000fcc000f8ec0ff */
[----:B------:R-:W-:-:S07]  /*05e0*/  MOV R2, UR4 ;  /* 0x0000000400027c02 */ /* 0x000fce0008000f00 */
.L_x_0:
[----:B------:R-:W-:-:S04]  /*05f0*/  ULOP3.LUT UR5, UR18, 0x7, URZ, 0xc0, !UPT ;  /* 0x0000000712057892 */ /* 0x000fc8000f8ec0ff */
[----:B------:R-:W-:-:S09]  /*0600*/  UISETP.NE.AND UP0, UPT, UR5, URZ, UPT ;  /* 0x000000ff0500728c */ /* 0x000fd2000bf05270 */
[----:B------:R-:W-:Y:S05]  /*0610*/  BRA.U !UP0, `(.L_x_2) ;  /* 0x0000000508307547 */ /* 0x000fea000b800000 */
[----:B------:R-:W-:Y:S02]  /*0620*/  UISETP.GE.U32.AND UP0, UPT, UR5, 0x4, UPT ;  /* 0x000000040500788c */ /* 0x000fe4000bf06070 */
[----:B------:R-:W-:-:S04]  /*0630*/  ULOP3.LUT UR4, UR18, 0x3, URZ, 0xc0, !UPT ;  /* 0x0000000312047892 */ /* 0x000fc8000f8ec0ff */
[----:B------:R-:W-:-:S03]  /*0640*/  UISETP.NE.AND UP1, UPT, UR4, URZ, UPT ;  /* 0x000000ff0400728c */ /* 0x000fc6000bf25270 */
[----:B------:R-:W-:Y:S08]  /*0650*/  BRA.U !UP0, `(.L_x_3) ;  /* 0x0000000108887547 */ /* 0x000ff0000b800000 */
[----:B------:R-:W1:Y:S01]  /*0660*/  LDC.64 R16, c[0x0][0x380] ;  /* 0x0000e000ff107b82 */ /* 0x000e620000000a00 */
[----:B------:R-:W2:Y:S01]  /*0670*/  LDCU.64 UR6, c[0x0][0x380] ;  /* 0x00007000ff0677ac */ /* 0x000ea20008000a00 */
[C---:B------:R-:W-:Y:S01]  /*0680*/  IMAD.IADD R3, R21.reuse, 0x1, R2 ;  /* 0x0000000115037824 */ /* 0x040fe200078e0202 */
[----:B------:R-:W-:Y:S01]  /*0690*/  IADD3 R4, P0, PT, R21, R2, RZ ;  /* 0x0000000215047210 */ /* 0x000fe20007f1e0ff */
[----:B------:R-:W-:Y:S01]  /*06a0*/  IMAD R5, R2, UR18, R0 ;  /* 0x0000001202057c24 */ /* 0x000fe2000f8e0200 */
[----:B------:R-:W-:-:S03]  /*06b0*/  MOV R27, UR18 ;  /* 0x00000012001b7c02 */ /* 0x000fc60008000f00 */
[----:B------:R-:W3:Y:S01]  /*06c0*/  LDC.64 R18, c[0x0][0x388] ;  /* 0x0000e200ff127b82 */ /* 0x000ee20000000a00 */
[----:B------:R-:W-:Y:S01]  /*06d0*/  MOV R29, UR18 ;  /* 0x00000012001d7c02 */ /* 0x000fe20008000f00 */
[----:B-1----:R-:W-:Y:S01]  /*06e0*/  IMAD.WIDE.U32 R16, R3, 0x8, R16 ;  /* 0x0000000803107825 */ /* 0x002fe200078e0010 */
[----:B------:R-:W-:Y:S02]  /*06f0*/  IADD3.X R3, PT, PT, RZ, RZ, RZ, P0, !PT ;  /* 0x000000ffff037210 */ /* 0x000fe400007fe4ff */
[----:B--2---:R-:W-:-:S03]  /*0700*/  LEA R24, P0, R4, UR6, 0x3 ;  /* 0x0000000604187c11 */ /* 0x004fc6000f8018ff */
[----:B0-----:R-:W2:Y:S01]  /*0710*/  LDG.E.64 R16, desc[UR16][R16.64] ;  /* 0x0000001010107981 */ /* 0x001ea2000c1e1b00 */
[----:B---3--:R-:W-:Y:S01]  /*0720*/  IMAD.WIDE R18, R5, 0x8, R18 ;  /* 0x0000000805127825 */ /* 0x008fe200078e0212 */
[----:B------:R-:W-:-:S04]  /*0730*/  LEA.HI.X R25, R4, UR7, R3, 0x3, P0 ;  /* 0x0000000704197c11 */ /* 0x000fc800080f1c03 */
[----:B------:R0:W2:Y:S01]  /*0740*/  LDG.E.64 R14, desc[UR16][R18.64] ;  /* 0x00000010120e7981 */ /* 0x0000a2000c1e1b00 */
[----:B------:R-:W-:-:S03]  /*0750*/  IMAD.WIDE R26, R27, 0x8, R18 ;  /* 0x000000081b1a7825 */ /* 0x000fc600078e0212 */
[----:B------:R-:W3:Y:S04]  /*0760*/  LDG.E.64 R10, desc[UR16][R24.64+0x8] ;  /* 0x00000810180a7981 */ /* 0x000ee8000c1e1b00 */
[----:B------:R-:W3:Y:S01]  /*0770*/  LDG.E.64 R12, desc[UR16][R26.64] ;  /* 0x000000101a0c7981 */ /* 0x000ee2000c1e1b00 */
[----:B------:R-:W-:-:S03]  /*0780*/  IMAD.WIDE R28, R29, 0x8, R26 ;  /* 0x000000081d1c7825 */ /* 0x000fc600078e021a */
[----:B------:R-:W4:Y:S01]  /*0790*/  LDG.E.64 R8, desc[UR16][R24.64+0x10] ;  /* 0x0000101018087981 */ /* 0x000f22000c1e1b00 */
[----:B------:R-:W-:-:S03]  /*07a0*/  IMAD.U32 R3, RZ, RZ, UR18 ;  /* 0x00000012ff037e24 */ /* 0x000fc6000f8e00ff */
[----:B------:R-:W4:Y:S01]  /*07b0*/  LDG.E.64 R4, desc[UR16][R28.64] ;  /* 0x000000101c047981 */ /* 0x000f22000c1e1b00 */
[----:B0-----:R-:W-:-:S03]  /*07c0*/  IMAD.WIDE R18, R3, 0x8, R28 ;  /* 0x0000000803127825 */ /* 0x001fc600078e021c */
[----:B------:R-:W5:Y:S04]  /*07d0*/  LDG.E.64 R22, desc[UR16][R24.64+0x18] ;  /* 0x0000181018167981 */ /* 0x000f68000c1e1b00 */
[----:B------:R-:W5:Y:S01]  /*07e0*/  LDG.E.64 R18, desc[UR16][R18.64] ;  /* 0x0000001012127981 */ /* 0x000f62000c1e1b00 */
[----:B------:R-:W-:Y:S01]  /*07f0*/  IADD3 R2, PT, PT, R2, 0x4, RZ ;  /* 0x0000000402027810 */ /* 0x000fe20007ffe0ff */
[----:B--2---:R-:W-:-:S08]  /*0800*/  DMUL R14, R16, R14 ;  /* 0x0000000e100e7228 */ /* 0x004fd00000000000 */
[----:B------:R-:W-:Y:S02]  /*0810*/  DADD R14, R6, |R14| ;  /* 0x00000000060e7229 */ /* 0x000fe4000000040e */
[----:B---3--:R-:W-:Y:S02]  /*0820*/  DMUL R10, R10, R12 ;  /* 0x0000000c0a0a7228 */ /* 0x008fe40000000000 */
[----:B----4-:R-:W-:-:S06]  /*0830*/  DMUL R4, R8, R4 ;  /* 0x0000000408047228 */ /* 0x010fcc0000000000 */
[----:B------:R-:W-:Y:S02]  /*0840*/  DADD R10, R14, |R10| ;  /* 0x000000000e0a7229 */ /* 0x000fe4000000040a */
[----:B-----5:R-:W-:-:S06]  /*0850*/  DMUL R22, R22, R18 ;  /* 0x0000001216167228 */ /* 0x020fcc0000000000 */
[----:B------:R-:W-:-:S08]  /*0860*/  DADD R4, R10, |R4| ;  /* 0x000000000a047229 */ /* 0x000fd00000000404 */
[----:B------:R-:W-:-:S11]  /*0870*/  DADD R6, R4, |R22| ;  /* 0x0000000004067229 */ /* 0x000fd60000000416 */
.L_x_3:
[----:B------:R-:W-:Y:S05]  /*0880*/  BRA.U !UP1, `(.L_x_2) ;  /* 0x0000000109947547 */ /* 0x000fea000b800000 */
[----:B------:R-:W-:Y:S02]  /*0890*/  UISETP.NE.AND UP0, UPT, UR4, 0x1, UPT ;  /* 0x000000010400788c */ /* 0x000fe4000bf05270 */
[----:B------:R-:W-:-:S04]  /*08a0*/  ULOP3.LUT UR5, UR18, 0x1, URZ, 0xc0, !UPT ;  /* 0x0000000112057892 */ /* 0x000fc8000f8ec0ff */
[----:B------:R-:W-:-:S03]  /*08b0*/  UISETP.NE.U32.AND UP1, UPT, UR5, 0x1, UPT ;  /* 0x000000010500788c */ /* 0x000fc6000bf25070 */
[----:B------:R-:W-:Y:S08]  /*08c0*/  BRA.U !UP0, `(.L_x_4) ;  /* 0x0000000108587547 */ /* 0x000ff0000b800000 */
[----:B------:R-:W1:Y:S01]  /*08d0*/  LDC.64 R4, c[0x0][0x380] ;  /* 0x0000e000ff047b82 */ /* 0x000e620000000a00 */
[----:B------:R-:W2:Y:S01]  /*08e0*/  LDCU.64 UR4, c[0x0][0x380] ;  /* 0x00007000ff0477ac */ /* 0x000ea20008000a00 */
[CC--:B------:R-:W-:Y:S01]  /*08f0*/  IADD3 R3, PT, PT, R21.reuse, R2.reuse, RZ ;  /* 0x0000000215037210 */ /* 0x0c0fe20007ffe0ff */
[----:B------:R-:W-:Y:S01]  /*0900*/  IMAD R11, R2, UR18, R0 ;  /* 0x00000012020b7c24 */ /* 0x000fe2000f8e0200 */
[----:B------:R-:W-:Y:S02]  /*0910*/  IADD3 R13, P0, PT, R21, R2, RZ ;  /* 0x00000002150d7210 */ /* 0x000fe40007f1e0ff */
[----:B------:R-:W-:Y:S02]  /*0920*/  MOV R15, UR18 ;  /* 0x00000012000f7c02 */ /* 0x000fe40008000f00 */
[----:B------:R-:W3:Y:S01]  /*0930*/  LDC.64 R8, c[0x0][0x388] ;  /* 0x0000e200ff087b82 */ /* 0x000ee20000000a00 */
[----:B------:R-:W-:Y:S01]  /*0940*/  IMAD.X R14, RZ, RZ, RZ, P0 ;  /* 0x000000ffff0e7224 */ /* 0x000fe200000e06ff */
[----:B--2---:R-:W-:Y:S01]  /*0950*/  LEA R12, P0, R13, UR4, 0x3 ;  /* 0x000000040d0c7c11 */ /* 0x004fe2000f8018ff */
[----:B-1----:R-:W-:-:S03]  /*0960*/  IMAD.WIDE.U32 R4, R3, 0x8, R4 ;  /* 0x0000000803047825 */ /* 0x002fc600078e0004 */
[----:B------:R-:W-:-:S03]  /*0970*/  LEA.HI.X R13, R13, UR5, R14, 0x3, P0 ;  /* 0x000000050d0d7c11 */ /* 0x000fc600080f1c0e */
[----:B0-----:R-:W2:Y:S01]  /*0980*/  LDG.E.64 R4, desc[UR16][R4.64] ;  /* 0x0000001004047981 */ /* 0x001ea2000c1e1b00 */
[----:B---3--:R-:W-:-:S03]  /*0990*/  IMAD.WIDE R8, R11, 0x8, R8 ;  /* 0x000000080b087825 */ /* 0x008fc600078e0208 */
[----:B------:R-:W3:Y:S04]  /*09a0*/  LDG.E.64 R12, desc[UR16][R12.64+0x8] ;  /* 0x000008100c0c7981 */ /* 0x000ee8000c1e1b00 */
[----:B------:R-:W2:Y:S01]  /*09b0*/  LDG.E.64 R10, desc[UR16][R8.64] ;  /* 0x00000010080a7981 */ /* 0x000ea2000c1e1b00 */
[----:B------:R-:W-:-:S06]  /*09c0*/  IMAD.WIDE R14, R15, 0x8, R8 ;  /* 0x000000080f0e7825 */ /* 0x000fcc00078e0208 */
[----:B------:R-:W3:Y:S01]  /*09d0*/  LDG.E.64 R14, desc[UR16][R14.64] ;  /* 0x000000100e0e7981 */ /* 0x000ee2000c1e1b00 */
[----:B------:R-:W-:Y:S01]  /*09e0*/  IADD3 R2, PT, PT, R2, 0x2, RZ ;  /* 0x0000000202027810 */ /* 0x000fe20007ffe0ff */
[----:B--2---:R-:W-:-:S08]  /*09f0*/  DMUL R10, R4, R10 ;  /* 0x0000000a040a7228 */ /* 0x004fd00000000000 */
[----:B------:R-:W-:Y:S02]  /*0a00*/  DADD R6, R6, |R10| ;  /* 0x0000000006067229 */ /* 0x000fe4000000040a */
[----:B---3--:R-:W-:-:S08]  /*0a10*/  DMUL R10, R12, R14 ;  /* 0x0000000e0c0a7228 */ /* 0x008fd00000000000 */
[----:B------:R-:W-:-:S11]  /*0a20*/  DADD R6, R6, |R10| ;  /* 0x0000000006067229 */ /* 0x000fd6000000040a */
.L_x_4:
[----:B------:R-:W-:Y:S05]  /*0a30*/  BRA.U UP1, `(.L_x_2) ;  /* 0x0000000101287547 */ /* 0x000fea000b800000 */
[----:B------:R-:W1:Y:S01]  /*0a40*/  LDC.64 R4, c[0x0][0x380] ;  /* 0x0000e000ff047b82 */ /* 0x000e620000000a00 */
[----:B------:R-:W-:Y:S01]  /*0a50*/  IADD3 R3, PT, PT, R21, R2, RZ ;  /* 0x0000000215037210 */ /* 0x000fe20007ffe0ff */
[----:B------:R-:W-:-:S06]  /*0a60*/  IMAD R11, R2, UR18, R0 ;  /* 0x00000012020b7c24 */ /* 0x000fcc000f8e0200 */
[----:B------:R-:W2:Y:S01]  /*0a70*/  LDC.64 R8, c[0x0][0x388] ;  /* 0x0000e200ff087b82 */ /* 0x000ea20000000a00 */
[----:B-1----:R-:W-:-:S06]  /*0a80*/  IMAD.WIDE.U32 R2, R3, 0x8, R4 ;  /* 0x0000000803027825 */ /* 0x002fcc00078e0004 */
[----:B0-----:R-:W3:Y:S01]  /*0a90*/  LDG.E.64 R2, desc[UR16][R2.64] ;  /* 0x0000001002027981 */ /* 0x001ee2000c1e1b00 */
[----:B--2---:R-:W-:-:S06]  /*0aa0*/  IMAD.WIDE R4, R11, 0x8, R8 ;  /* 0x000000080b047825 */ /* 0x004fcc00078e0208 */
[----:B------:R-:W3:Y:S02]  /*0ab0*/  LDG.E.64 R4, desc[UR16][R4.64] ;  /* 0x0000001004047981 */ /* 0x000ee4000c1e1b00 */
[----:B---3--:R-:W-:-:S08]  /*0ac0*/  DMUL R8, R2, R4 ;  /* 0x0000000402087228 */ /* 0x008fd00000000000 */
[----:B------:R-:W-:-:S11]  /*0ad0*/  DADD R6, R6, |R8| ;  /* 0x0000000006067229 */ /* 0x000fd60000000408 */
.L_x_2:
[----:B------:R-:W1:Y:S01]  /*0ae0*/  LDCU.64 UR4, c[0x0][0x3a8] ;  /* 0x00007500ff0477ac */ /* 0x000e620008000a00 */
[----:B------:R-:W1:Y:S01]  /*0af0*/  I2F.F64.U32 R2, UR18 ;  /* 0x0000001200027d12 */ /* 0x000e620008201800 */
[----:B------:R-:W2:Y:S01]  /*0b00*/  LDC.64 R4, c[0x0][0x398] ;  /* 0x0000e600ff047b82 */ /* 0x000ea20000000a00 */
[----:B------:R-:W-:Y:S01]  /*0b10*/  IADD3 R21, PT, PT, R0, R21, RZ ;  /* 0x0000001500157210 */ /* 0x000fe20007ffe0ff */
[----:B-1----:R-:W-:-:S08]  /*0b20*/  DMUL R2, R2, UR4 ;  /* 0x0000000402027c28 */ /* 0x002fd00008000000 */
[----:B------:R-:W-:Y:S01]  /*0b30*/  DMUL R2, R2, R6 ;  /* 0x0000000602027228 */ /* 0x000fe20000000000 */
[----:B--2---:R-:W-:-:S06]  /*0b40*/  IMAD.WIDE R4, R21, 0x8, R4 ;  /* 0x0000000815047825 */ /* 0x004fcc00078e0204 */
[----:B0-----:R-:W-:Y:S01]  /*0b50*/  STG.E.64 desc[UR16][R4.64], R2 ;  /* 0x0000000204007986 */ /* 0x001fe2000c101b10 */
[----:B------:R-:W-:Y:S05]  /*0b60*/  EXIT ;  /* 0x000000000000794d */ /* 0x000fea0003800000 */
.L_x_5:
[----:B------:R-:W-:-:S00]  /*0b70*/  BRA `(.L_x_5) ;  /* 0xfffffffc00fc7947 */ /* 0x000fc0000383ffff */
[----:B------:R-:W-:-:S00]  /*0b80*/  NOP ;  /* 0x0000000000007918 */ /* 0x000fc00000000000 */
[----:B------:R-:W-:-:S00]  /*0b90*/  NOP ;  /* 0x0000000000007918 */ /* 0x000fc00000000000 */
[----:B------:R-:W-:-:S00]  /*0ba0*/  NOP ;  /* 0x0000000000007918 */ /* 0x000fc00000000000 */
[----:B------:R-:W-:-:S00]  /*0bb0*/  NOP ;  /* 0x0000000000007918 */ /* 0x000fc00000000000 */
[----:B------:R-:W-:-:S00]  /*0bc0*/  NOP ;  /* 0x0000000000007918 */ /* 0x000fc00000000000 */
[----:B------:R-:W-:-:S00]  /*0bd0*/  NOP ;  /* 0x0000000000007918 */ /* 0x000fc00000000000 */
[----:B------:R-:W-:-:S00]  /*0be0*/  NOP ;  /* 0x0000000000007918 */ /* 0x000fc00000000000 */
[----:B------:R-:W-:-:S00]  /*0bf0*/  NOP ;  /* 0x0000000000007918 */ /* 0x000fc00000000000 */
.L_x_11:


//--------------------- .text._Z20gpu_mmm_ground_truthPKdS0_Pdi --------------------------
	.section	.text._Z20gpu_mmm_ground_truthPKdS0_Pdi,"ax",@progbits
	.align	128
        .global         _Z20gpu_mmm_ground_truthPKdS0_Pdi
        .type           _Z20gpu_mmm_ground_truthPKdS0_Pdi,@function
        .size           _Z20gpu_mmm_ground_truthPKdS0_Pdi,(.L_x_12 - _Z20gpu_mmm_ground_truthPKdS0_Pdi)
        .other          _Z20gpu_mmm_ground_truthPKdS0_Pdi,@"STO_CUDA_ENTRY STV_DEFAULT"
_Z20gpu_mmm_ground_truthPKdS0_Pdi:
.text._Z20gpu_mmm_ground_truthPKdS0_Pdi:
        /* <DEDUP_REMOVED lines=13> */
[----:B------:R-:W-:Y:S02]  /*00d0*/  UISETP.GE.U32.AND UP0, UPT, UR18, 0x8, UPT ;  /* 0x000000081200788c */ /* 0x000fe4000bf06070 */
[----:B------:R-:W-:Y:S01]  /*00e0*/  IMAD R21, R21, UR18, RZ ;  /* 0x0000001215157c24 */ /* 0x000fe2000f8e02ff */
[----:B------:R-:W-:Y:S01]  /*00f0*/  CS2R R12, SRZ ;  /* 0x00000000000c7805 */ /* 0x000fe2000001ff00 */
[----:B------:R-:W0:Y:S01]  /*0100*/  LDCU.64 UR16, c[0x0][0x358] ;  /* 0x00006b00ff1077ac */ /* 0x000e220008000a00 */
[----:B------:R-:W-:-:S04]  /*0110*/  UMOV UR4, URZ ;  /* 0x000000ff00047c82 */ /* 0x000fc80008000000 */
[----:B------:R-:W-:Y:S05]  /*0120*/  BRA.U !UP0, `(.L_x_6) ;  /* 0x0000000508147547 */ /* 0x000fea000b800000 */
[----:B------:R-:W1:Y:S01]  /*0130*/  LDCU.128 UR20, c[0x0][0x380] ;  /* 0x00007000ff1477ac */ /* 0x000e620008000c00 */
[----:B------:R-:W-:Y:S01]  /*0140*/  IMAD.MOV.U32 R20, RZ, RZ, R0 ;  /* 0x000000ffff147224 */ /* 0x000fe200078e0000 */
        /* <DEDUP_REMOVED lines=13> */
.L_x_7:
[----:B------:R-:W-:Y:S01]  /*0220*/  HFMA2 R23, -RZ, RZ, 0, 4.76837158203125e-07 ;  /* 0x00000008ff177431 */ /* 0x000fe200000001ff */
[----:B------:R-:W-:Y:S01]  /*0230*/  UIMAD.WIDE UR24, UR18, 0x8, UR22 ;  /* 0x00000008121878a5 */ /* 0x000fe2000f8e0216 */
[----:B------:R-:W-:Y:S01]  /*0240*/  IMAD.MOV.U32 R2, RZ, RZ, R8 ;  /* 0x000000ffff027224 */ /* 0x000fe200078e0008 */
[----:B------:R-:W-:Y:S01]  /*0250*/  MOV R3, R9 ;  /* 0x0000000900037202 */ /* 0x000fe20000000f00 */
[----:B------:R-:W-:-:S03]  /*0260*/  UIMAD.WIDE UR20, UR18, 0x10, UR22 ;  /* 0x00000010121478a5 */ /* 0x000fc6000f8e0216 */
[----:B------:R-:W-:Y:S01]  /*0270*/  MOV R19, UR25 ;  /* 0x0000001900137c02 */ /* 0x000fe20008000f00 */
[----:B------:R-:W-:Y:S01]  /*0280*/  IMAD.U32 R18, RZ, RZ, UR24 ;  /* 0x00000018ff127e24 */ /* 0x000fe2000f8e00ff */
[----:B0-----:R-:W2:Y:S01]  /*0290*/  LDG.E.64 R24, desc[UR16][R2.64+-0x20] ;  /* 0xffffe01002187981 */ /* 0x001ea2000c1e1b00 */
[C---:B------:R-:W-:Y:S01]  /*02a0*/  IMAD.WIDE R22, R20.reuse, R23, UR22 ;  /* 0x0000001614167e25 */ /* 0x040fe2000f8e0217 */
[----:B------:R-:W-:Y:S02]  /*02b0*/  MOV R16, UR20 ;  /* 0x0000001400107c02 */ /* 0x000fe40008000f00 */
[----:B------:R-:W3:Y:S01]  /*02c0*/  LDG.E.64 R10, desc[UR16][R2.64+-0x18] ;  /* 0xffffe810020a7981 */ /* 0x000ee2000c1e1b00 */
[----:B------:R-:W-:-:S03]  /*02d0*/  IMAD.WIDE R18, R20, 0x8, R18 ;  /* 0x0000000814127825 */ /* 0x000fc600078e0212 */
[----:B------:R-:W2:Y:S01]  /*02e0*/  LDG.E.64 R22, desc[UR16][R22.64] ;  /* 0x0000001016167981 */ /* 0x000ea2000c1e1b00 */
[----:B------:R-:W-:-:S03]  /*02f0*/  IMAD.U32 R17, RZ, RZ, UR21 ;  /* 0x00000015ff117e24 */ /* 0x000fc6000f8e00ff */
[----:B------:R-:W3:Y:S01]  /*0300*/  LDG.E.64 R18, desc[UR16][R18.64] ;  /* 0x0000001012127981 */ /* 0x000ee2000c1e1b00 */
[----:B------:R-:W-:-:S04]  /*0310*/  IMAD.WIDE R16, R20, 0x8, R16 ;  /* 0x0000000814107825 */ /* 0x000fc800078e0210 */
[----:B------:R-:W-:Y:S01]  /*0320*/  HFMA2 R9, -RZ, RZ, 0, 4.76837158203125e-07 ;  /* 0x00000008ff097431 */ /* 0x000fe200000001ff */
[----:B------:R-:W4:Y:S04]  /*0330*/  LDG.E.64 R14, desc[UR16][R2.64+-0x10] ;  /* 0xfffff010020e7981 */ /* 0x000f28000c1e1b00 */
[----:B------:R-:W4:Y:S01]  /*0340*/  LDG.E.64 R16, desc[UR16][R16.64] ;  /* 0x0000001010107981 */ /* 0x000f22000c1e1b00 */
[----:B------:R-:W-:-:S03]  /*0350*/  IMAD.WIDE R8, R20, R9, UR6 ;  /* 0x0000000614087e25 */ /* 0x000fc6000f8e0209 */
[----:B------:R-:W5:Y:S04]  /*0360*/  LDG.E.64 R6, desc[UR16][R2.64+-0x8] ;  /* 0xfffff81002067981 */ /* 0x000f68000c1e1b00 */
[----:B------:R-:W5:Y:S01]  /*0370*/  LDG.E.64 R8, desc[UR16][R8.64] ;  /* 0x0000001008087981 */ /* 0x000f62000c1e1b00 */
[----:B------:R-:W-:-:S05]  /*0380*/  MOV R5, 0x8 ;  /* 0x0000000800057802 */ /* 0x000fca0000000f00 */
[----:B------:R-:W-:-:S06]  /*0390*/  IMAD.WIDE R4, R20, R5, UR8 ;  /* 0x0000000814047e25 */ /* 0x000fcc000f8e0205 */
[----:B------:R-:W5:Y:S01]  /*03a0*/  LDG.E.64 R4, desc[UR16][R4.64] ;  /* 0x0000001004047981 */ /* 0x000f62000c1e1b00 */
[----:B--2---:R-:W-:Y:S01]  /*03b0*/  DFMA R24, R24, R22, R12 ;  /* 0x000000161818722b */ /* 0x004fe2000000000c */
[----:B------:R-:W-:Y:S02]  /*03c0*/  IMAD.MOV.U32 R23, RZ, RZ, 0x8 ;  /* 0x00000008ff177424 */ /* 0x000fe400078e00ff */
[----:B------:R-:W2:Y:S02]  /*03d0*/  LDG.E.64 R12, desc[UR16][R2.64] ;  /* 0x00000010020c7981 */ /* 0x000ea4000c1e1b00 */
[----:B------:R-:W-:-:S03]  /*03e0*/  IMAD.WIDE R22, R20, R23, UR10 ;  /* 0x0000000a14167e25 */ /* 0x000fc6000f8e0217 */
[----:B---3--:R-:W-:Y:S01]  /*03f0*/  DFMA R18, R10, R18, R24 ;  /* 0x000000120a12722b */ /* 0x008fe20000000018 */
[----:B------:R-:W-:Y:S01]  /*0400*/  MOV R25, 0x8 ;  /* 0x0000000800197802 */ /* 0x000fe20000000f00 */
[----:B------:R-:W3:Y:S04]  /*0410*/  LDG.E.64 R10, desc[UR16][R2.64+0x8] ;  /* 0x00000810020a7981 */ /* 0x000ee8000c1e1b00 */
[----:B------:R-:W3:Y:S01]  /*0420*/  LDG.E.64 R22, desc[UR16][R22.64] ;  /* 0x0000001016167981 */ /* 0x000ee2000c1e1b00 */
[C---:B------:R-:W-:Y:S01]  /*0430*/  IMAD.WIDE R24, R20.reuse, R25, UR12 ;  /* 0x0000000c14187e25 */ /* 0x040fe2000f8e0219 */
[----:B----4-:R-:W-:Y:S01]  /*0440*/  DFMA R16, R14, R16, R18 ;  /* 0x000000100e10722b */ /* 0x010fe20000000012 */
[----:B------:R-:W-:Y:S01]  /*0450*/  MOV R19, 0x8 ;  /* 0x0000000800137802 */ /* 0x000fe20000000f00 */
[----:B------:R-:W4:Y:S04]  /*0460*/  LDG.E.64 R14, desc[UR16][R2.64+0x10] ;  /* 0x00001010020e7981 */ /* 0x000f28000c1e1b00 */
[----:B------:R-:W4:Y:S01]  /*0470*/  LDG.E.64 R24, desc[UR16][R24.64] ;  /* 0x0000001018187981 */ /* 0x000f22000c1e1b00 */
[----:B------:R-:W-:Y:S01]  /*0480*/  IMAD.WIDE R18, R20, R19, UR14 ;  /* 0x0000000e14127e25 */ /* 0x000fe2000f8e0213 */
[----:B-----5:R-:W-:-:S02]  /*0490*/  DFMA R8, R6, R8, R16 ;  /* 0x000000080608722b */ /* 0x020fc40000000010 */
[----:B------:R-:W5:Y:S04]  /*04a0*/  LDG.E.64 R6, desc[UR16][R2.64+0x18] ;  /* 0x0000181002067981 */ /* 0x000f68000c1e1b00 */
[----:B------:R-:W5:Y:S01]  /*04b0*/  LDG.E.64 R18, desc[UR16][R18.64] ;  /* 0x0000001012127981 */ /* 0x000f62000c1e1b00 */
[----:B------:R-:W-:-:S04]  /*04c0*/  UIADD3 UR4, UPT, UPT, UR4, 0x8, URZ ;  /* 0x0000000804047890 */ /* 0x000fc8000fffe0ff */
[----:B------:R-:W-:Y:S01]  /*04d0*/  UISETP.NE.AND UP0, UPT, UR4, URZ, UPT ;  /* 0x000000ff0400728c */ /* 0x000fe2000bf05270 */
[----:B--2---:R-:W-:-:S08]  /*04e0*/  DFMA R4, R12, R4, R8 ;  /* 0x000000040c04722b */ /* 0x004fd00000000008 */
[----:B---3--:R-:W-:-:S08]  /*04f0*/  DFMA R4, R10, R22, R4 ;  /* 0x000000160a04722b */ /* 0x008fd00000000004 */
[----:B----4-:R-:W-:Y:S01]  /*0500*/  DFMA R4, R14, R24, R4 ;  /* 0x000000180e04722b */ /* 0x010fe20000000004 */
[----:B------:R-:W-:-:S07]  /*0510*/  IADD3 R8, P0, PT, R2, 0x40, RZ ;  /* 0x0000004002087810 */ /* 0x000fce0007f1e0ff */
[----:B-----5:R-:W-:Y:S01]  /*0520*/  DFMA R12, R6, R18, R4 ;  /* 0x00000012060c722b */ /* 0x020fe20000000004 */
[----:B------:R-:W-:Y:S01]  /*0530*/  IMAD.U32 R5, RZ, RZ, UR18 ;  /* 0x00000012ff057e24 */ /* 0x000fe2000f8e00ff */
[----:B------:R-:W-:-:S04]  /*0540*/  IADD3.X R9, PT, PT, RZ, R3, RZ, P0, !PT ;  /* 0x00000003ff097210 */ /* 0x000fc800007fe4ff */
[----:B------:R-:W-:Y:S01]  /*0550*/  LEA R20, R5, R20, 0x3 ;  /* 0x0000001405147211 */ /* 0x000fe200078e18ff */
[----:B------:R-:W-:Y:S06]  /*0560*/  BRA.U UP0, `(.L_x_7) ;  /* 0xfffffffd002c7547 */ /* 0x000fec000b83ffff */
[----:B------:R-:W-:-:S12]  /*0570*/  ULOP3.LUT UR4, UR18, 0x7ffffff8, URZ, 0xc0, !UPT ;  /* 0x7ffffff812047892 */ /* 0x000fd8000f8ec0ff */
.L_x_6:
        /* <DEDUP_REMOVED lines=9> */
[----:B------:R-:W-:Y:S01]  /*0610*/  IMAD.U32 R5, RZ, RZ, UR4 ;  /* 0x00000004ff057e24 */ /* 0x000fe2000f8e00ff */
[C---:B------:R-:W-:Y:S01]  /*0620*/  IADD3 R3, PT, PT, R21.reuse, UR4, RZ ;  /* 0x0000000415037c10 */ /* 0x040fe2000fffe0ff */
[----:B------:R-:W-:Y:S01]  /*0630*/  IMAD.U32 R23, RZ, RZ, UR18 ;  /* 0x00000012ff177e24 */ /* 0x000fe2000f8e00ff */
[----:B------:R-:W-:Y:S01]  /*0640*/  IADD3 R2, P0, PT, R21, UR4, RZ ;  /* 0x0000000415027c10 */ /* 0x000fe2000ff1e0ff */
[----:B------:R-:W-:Y:S02]  /*0650*/  IMAD R5, R5, UR18, R0 ;  /* 0x0000001205057c24 */ /* 0x000fe4000f8e0200 */
[----:B------:R-:W3:Y:S01]  /*0660*/  LDC.64 R18, c[0x0][0x388] ;  /* 0x0000e200ff127b82 */ /* 0x000ee20000000a00 */
[----:B------:R-:W-:Y:S01]  /*0670*/  MOV R25, UR18 ;  /* 0x0000001200197c02 */ /* 0x000fe20008000f00 */
[----:B-1----:R-:W-:Y:S01]  /*0680*/  IMAD.WIDE.U32 R10, R3, 0x8, R10 ;  /* 0x00000008030a7825 */ /* 0x002fe200078e000a */
[----:B------:R-:W-:-:S02]  /*0690*/  IADD3.X R3, PT, PT, RZ, RZ, RZ, P0, !PT ;  /* 0x000000ffff037210 */ /* 0x000fc400007fe4ff */
[----:B--2---:R-:W-:-:S03]  /*06a0*/  LEA R16, P0, R2, UR6, 0x3 ;  /* 0x0000000602107c11 */ /* 0x004fc6000f8018ff */
[----:B0-----:R-:W2:Y:S01]  /*06b0*/  LDG.E.64 R10, desc[UR16][R10.64] ;  /* 0x000000100a0a7981 */ /* 0x001ea2000c1e1b00 */
[----:B---3--:R-:W-:Y:S01]  /*06c0*/  IMAD.WIDE R18, R5, 0x8, R18 ;  /* 0x0000000805127825 */ /* 0x008fe200078e0212 */
[----:B------:R-:W-:-:S04]  /*06d0*/  LEA.HI.X R17, R2, UR7, R3, 0x3, P0 ;  /* 0x0000000702117c11 */ /* 0x000fc800080f1c03 */
[----:B------:R-:W2:Y:S01]  /*06e0*/  LDG.E.64 R14, desc[UR16][R18.64] ;  /* 0x00000010120e7981 */ /* 0x000ea2000c1e1b00 */
[----:B------:R-:W-:-:S03]  /*06f0*/  IMAD.WIDE R22, R23, 0x8, R18 ;  /* 0x0000000817167825 */ /* 0x000fc600078e0212 */
[----:B------:R-:W3:Y:S04]  /*0700*/  LDG.E.64 R6, desc[UR16][R16.64+0x8] ;  /* 0x0000081010067981 */ /* 0x000ee8000c1e1b00 */
[----:B------:R-:W3:Y:S01]  /*0710*/  LDG.E.64 R8, desc[UR16][R22.64] ;  /* 0x0000001016087981 */ /* 0x000ee2000c1e1b00 */
[----:B------:R-:W-:Y:S01]  /*0720*/  IMAD.WIDE R24, R25, 0x8, R22 ;  /* 0x0000000819187825 */ /* 0x000fe200078e0216 */
[----:B------:R-:W-:Y:S02]  /*0730*/  MOV R27, UR18 ;  /* 0x00000012001b7c02 */ /* 0x000fe40008000f00 */
[----:B------:R-:W4:Y:S04]  /*0740*/  LDG.E.64 R2, desc[UR16][R16.64+0x10] ;  /* 0x0000101010027981 */ /* 0x000f28000c1e1b00 */
[----:B------:R-:W4:Y:S01]  /*0750*/  LDG.E.64 R4, desc[UR16][R24.64] ;  /* 0x0000001018047981 */ /* 0x000f22000c1e1b00 */
[----:B------:R-:W-:-:S03]  /*0760*/  IMAD.WIDE R26, R27, 0x8, R24 ;  /* 0x000000081b1a7825 */ /* 0x000fc600078e0218 */
[----:B------:R-:W5:Y:S04]  /*0770*/  LDG.E.64 R18, desc[UR16][R16.64+0x18] ;  /* 0x0000181010127981 */ /* 0x000f68000c1e1b00 */
[----:B------:R-:W5:Y:S01]  /*0780*/  LDG.E.64 R26, desc[UR16][R26.64] ;  /* 0x000000101a1a7981 */ /* 0x000f62000c1e1b00 */
[----:B------:R-:W-:Y:S01]  /*0790*/  UIADD3 UR4, UPT, UPT, UR4, 0x4, URZ ;  /* 0x0000000404047890 */ /* 0x000fe2000fffe0ff */
[----:B--2---:R-:W-:-:S08]  /*07a0*/  DFMA R10, R10, R14, R12 ;  /* 0x0000000e0a0a722b */ /* 0x004fd0000000000c */
[----:B---3--:R-:W-:-:S08]  /*07b0*/  DFMA R6, R6, R8, R10 ;  /* 0x000000080606722b */ /* 0x008fd0000000000a */
[----:B----4-:R-:W-:-:S08]  /*07c0*/  DFMA R2, R2, R4, R6 ;  /* 0x000000040202722b */ /* 0x010fd00000000006 */
[----:B-----5:R-:W-:-:S11]  /*07d0*/  DFMA R12, R18, R26, R2 ;  /* 0x0000001a120c722b */ /* 0x020fd60000000002 */
.L_x_9:
[----:B------:R-:W-:Y:S05]  /*07e0*/  BRA.U !UP1, `(.L_x_8) ;  /* 0x0000000109a87547 */ /* 0x000fea000b800000 */
[----:B------:R-:W-:Y:S01]  /*07f0*/  UISETP.NE.AND UP0, UPT, UR5, 0x1, UPT ;  /* 0x000000010500788c */ /* 0x000fe2000bf05270 */
[----:B------:R-:W-:Y:S01]  /*0800*/  IMAD.U32 R9, RZ, RZ, UR4 ;  /* 0x00000004ff097e24 */ /* 0x000fe2000f8e00ff */
[----:B------:R-:W-:Y:S02]  /*0810*/  ULOP3.LUT UR5, UR18, 0x1, URZ, 0xc0, !UPT ;  /* 0x0000000112057892 */ /* 0x000fe4000f8ec0ff */
[----:B------:R-:W-:Y:S02]  /*0820*/  MOV R11, UR18 ;  /* 0x00000012000b7c02 */ /* 0x000fe40008000f00 */
[----:B------:R-:W-:Y:S01]  /*0830*/  PLOP3.LUT P1, PT, PT, PT, UP0, 0x80, 0x8 ;  /* 0x000000000008781c */ /* 0x000fe20003f2f008 */
[----:B------:R-:W-:-:S04]  /*0840*/  UISETP.NE.U32.AND UP1, UPT, UR5, 0x1, UPT ;  /* 0x000000010500788c */ /* 0x000fc8000bf25070 */
[----:B------:R-:W1:Y:S02]  /*0850*/  @UP0 LDCU.128 UR8, c[0x0][0x380] ;  /* 0x00007000ff0807ac */ /* 0x000e640008000c00 */
[----:B------:R-:W-:Y:S01]  /*0860*/  PLOP3.LUT P0, PT, PT, PT, UP1, 0x80, 0x8 ;  /* 0x000000000008781c */ /* 0x000fe20003f0f018 */
[----:B------:R-:W2:Y:S05]  /*0870*/  @UP0 LDCU.64 UR6, c[0x0][0x380] ;  /* 0x00007000ff0607ac */ /* 0x000eaa0008000a00 */
[C---:B------:R-:W-:Y:S01]  /*0880*/  @P1 IADD3 R7, PT, PT, R21.reuse, UR4, RZ ;  /* 0x0000000415071c10 */ /* 0x040fe2000fffe0ff */
[----:B------:R-:W3:Y:S01]  /*0890*/  @!UP1 LDCU.128 UR12, c[0x0][0x380] ;  /* 0x00007000ff0c97ac */ /* 0x000ee20008000c00 */
[----:B------:R-:W-:Y:S01]  /*08a0*/  @P1 IADD3 R6, P2, PT, R21, UR4, RZ ;  /* 0x0000000415061c10 */ /* 0x000fe2000ff5e0ff */
[----:B------:R-:W-:Y:S01]  /*08b0*/  @P1 IMAD R9, R9, UR18, R0 ;  /* 0x0000001209091c24 */ /* 0x000fe2000f8e0200 */
[----:B------:R-:W-:Y:S01]  /*08c0*/  @UP0 UIADD3 UR4, UPT, UPT, UR4, 0x2, URZ ;  /* 0x0000000204040890 */ /* 0x000fe2000fffe0ff */
[----:B-1----:R-:W-:Y:S01]  /*08d0*/  MOV R2, UR8 ;  /* 0x0000000800027c02 */ /* 0x002fe20008000f00 */
[----:B------:R-:W-:Y:S01]  /*08e0*/  IMAD.U32 R3, RZ, RZ, UR9 ;  /* 0x00000009ff037e24 */ /* 0x000fe2000f8e00ff */
[----:B------:R-:W-:-:S02]  /*08f0*/  MOV R4, UR10 ;  /* 0x0000000a00047c02 */ /* 0x000fc40008000f00 */
[----:B------:R-:W-:Y:S01]  /*0900*/  MOV R5, UR11 ;  /* 0x0000000b00057c02 */ /* 0x000fe20008000f00 */
[----:B------:R-:W-:-:S04]  /*0910*/  @P1 IMAD.WIDE.U32 R2, R7, 0x8, R2 ;  /* 0x0000000807021825 */ /* 0x000fc800078e0002 */
[----:B------:R-:W-:Y:S01]  /*0920*/  @P1 IMAD.WIDE R4, R9, 0x8, R4 ;  /* 0x0000000809041825 */ /* 0x000fe200078e0204 */
[----:B------:R-:W-:Y:S01]  /*0930*/  MOV R19, UR4 ;  /* 0x0000000400137c02 */ /* 0x000fe20008000f00 */
[----:B0-----:R-:W4:Y:S02]  /*0940*/  @P1 LDG.E.64 R2, desc[UR16][R2.64] ;  /* 0x0000001002021981 */ /* 0x001f24000c1e1b00 */
[----:B------:R-:W-:Y:S01]  /*0950*/  @P1 IMAD.X R7, RZ, RZ, RZ, P2 ;  /* 0x000000ffff071224 */ /* 0x000fe200010e06ff */
[----:B--2---:R-:W-:-:S04]  /*0960*/  @P1 LEA R8, P2, R6, UR6, 0x3 ;  /* 0x0000000606081c11 */ /* 0x004fc8000f8418ff */
[----:B------:R-:W-:Y:S01]  /*0970*/  @P1 LEA.HI.X R9, R6, UR7, R7, 0x3, P2 ;  /* 0x0000000706091c11 */ /* 0x000fe200090f1c07 */
[----:B------:R-:W-:Y:S02]  /*0980*/  @P1 IMAD.WIDE R6, R11, 0x8, R4 ;  /* 0x000000080b061825 */ /* 0x000fe400078e0204 */
[----:B------:R-:W4:Y:S01]  /*0990*/  @P1 LDG.E.64 R4, desc[UR16][R4.64] ;  /* 0x0000001004041981 */ /* 0x000f22000c1e1b00 */
[----:B---3--:R-:W-:Y:S01]  /*09a0*/  MOV R14, UR12 ;  /* 0x0000000c000e7c02 */ /* 0x008fe20008000f00 */
[----:B------:R-:W-:Y:S01]  /*09b0*/  IMAD.U32 R15, RZ, RZ, UR13 ;  /* 0x0000000dff0f7e24 */ /* 0x000fe2000f8e00ff */
[----:B------:R-:W-:Y:S01]  /*09c0*/  MOV R10, UR14 ;  /* 0x0000000e000a7c02 */ /* 0x000fe20008000f00 */
[----:B------:R-:W-:Y:S01]  /*09d0*/  IMAD.U32 R11, RZ, RZ, UR15 ;  /* 0x0000000fff0b7e24 */ /* 0x000fe2000f8e00ff */
[----:B------:R-:W-:Y:S01]  /*09e0*/  @!P0 IADD3 R17, PT, PT, R21, UR4, RZ ;  /* 0x0000000415118c10 */ /* 0x000fe2000fffe0ff */
[----:B------:R-:W-:Y:S01]  /*09f0*/  @!P0 IMAD R19, R19, UR18, R0 ;  /* 0x0000001213138c24 */ /* 0x000fe2000f8e0200 */
[----:B------:R-:W2:Y:S04]  /*0a00*/  @P1 LDG.E.64 R6, desc[UR16][R6.64] ;  /* 0x0000001006061981 */ /* 0x000ea8000c1e1b00 */
[----:B------:R-:W2:Y:S01]  /*0a10*/  @P1 LDG.E.64 R8, desc[UR16][R8.64+0x8] ;  /* 0x0000081008081981 */ /* 0x000ea2000c1e1b00 */
[----:B------:R-:W-:-:S04]  /*0a20*/  @!P0 IMAD.WIDE.U32 R14, R17, 0x8, R14 ;  /* 0x00000008110e8825 */ /* 0x000fc800078e000e */
[----:B------:R-:W-:Y:S02]  /*0a30*/  @!P0 IMAD.WIDE R10, R19, 0x8, R10 ;  /* 0x00000008130a8825 */ /* 0x000fe400078e020a */
[----:B------:R-:W3:Y:S04]  /*0a40*/  @!P0 LDG.E.64 R14, desc[UR16][R14.64] ;  /* 0x000000100e0e8981 */ /* 0x000ee8000c1e1b00 */
[----:B------:R-:W3:Y:S01]  /*0a50*/  @!P0 LDG.E.64 R10, desc[UR16][R10.64] ;  /* 0x000000100a0a8981 */ /* 0x000ee2000c1e1b00 */
[----:B----4-:R-:W-:-:S08]  /*0a60*/  @P1 DFMA R2, R2, R4, R12 ;  /* 0x000000040202122b */ /* 0x010fd0000000000c */
[----:B--2---:R-:W-:-:S08]  /*0a70*/  @P1 DFMA R12, R8, R6, R2 ;  /* 0x00000006080c122b */ /* 0x004fd00000000002 */
[----:B---3--:R-:W-:-:S11]  /*0a80*/  @!P0 DFMA R12, R14, R10, R12 ;  /* 0x0000000a0e0c822b */ /* 0x008fd6000000000c */
.L_x_8:
[----:B------:R-:W1:Y:S01]  /*0a90*/  LDC.64 R2, c[0x0][0x390] ;  /* 0x0000e400ff027b82 */ /* 0x000e620000000a00 */
[----:B------:R-:W-:-:S05]  /*0aa0*/  IADD3 R21, PT, PT, R0, R21, RZ ;  /* 0x0000001500157210 */ /* 0x000fca0007ffe0ff */
[----:B-1----:R-:W-:-:S05]  /*0ab0*/  IMAD.WIDE R2, R21, 0x8, R2 ;  /* 0x0000000815027825 */ /* 0x002fca00078e0202 */
[----:B0-----:R-:W-:Y:S01]  /*0ac0*/  STG.E.64 desc[UR16][R2.64], R12 ;  /* 0x0000000c02007986 */ /* 0x001fe2000c101b10 */
[----:B------:R-:W-:Y:S05]  /*0ad0*/  EXIT ;  /* 0x000000000000794d */ /* 0x000fea0003800000 */
.L_x_10:
        /* <DEDUP_REMOVED lines=10> */
.L_x_12:


//--------------------- .nv.shared.reserved.0     --------------------------
	.section	.nv.shared.reserved.0,"aw",@nobits
	.weak		__nv_reservedSMEM_offset_0_alias
	.size		__nv_reservedSMEM_offset_0_alias, 0, 64
	.other		__nv_reservedSMEM_offset_0_alias,@"STO_CUDA_RESERVED_SHARED STV_DEFAULT"
__nv_reservedSMEM_offset_0_alias:
	.zero		0
	.zero		64


//--------------------- .nv.constant0._Z21calculate_error_boundPKdS0_S0_Pdid --------------------------
	.section	.nv.constant0._Z21calculate_error_boundPKdS0_S0_Pdid,"a",@progbits
	.sectionflags	@""
	.align	4
.nv.constant0._Z21calculate_error_boundPKdS0_S0_Pdid:
	.zero		944


//--------------------- .nv.constant0._Z20gpu_mmm_ground_truthPKdS0_Pdi --------------------------
	.section	.nv.constant0._Z20gpu_mmm_ground_truthPKdS0_Pdi,"a",@progbits
	.sectionflags	@""
	.align	4
.nv.constant0._Z20gpu_mmm_ground_truthPKdS0_Pdi:
	.zero		924


//--------------------- SYMBOLS --------------------------

	.type		.nv.reservedSmem.offset0,@object
	.size		.nv.reservedSmem.offset0,0x4
